	.target	sm_100a

	.elftype	@"ET_EXEC"


//--------------------- .note.nv.tkinfo           --------------------------
	.section	.note.nv.tkinfo,"",@"SHT_NOTE"
	.sectionflags	@"SHF_NOTE_NV_TKINFO"
	.tkinfo
        /*0018*/ 	.word	0x00000002
        /*0030*/ 	.string	""
        /*0030*/ 	.string	"ptxas"
        /*0030*/ 	.string	"Cuda compilation tools, release 13.0, V13.0.88"
        /*0030*/ 	.string	"Build cuda_13.0.r13.0/compiler.36424714_0"
        /*0030*/ 	.string	"-arch sm_100a -m 64 "



//--------------------- .note.nv.cuinfo           --------------------------
	.section	.note.nv.cuinfo,"",@"SHT_NOTE"
	.sectionflags	@"SHF_NOTE_NV_CUINFO"
        /*0018*/ 	.short	0x0002
        /*001a*/ 	.short	0x0064
        /*001c*/ 	.short	0x0082
	.zero		2


//--------------------- .nv.info                  --------------------------
	.section	.nv.info,"",@"SHT_CUDA_INFO"
	.align	4


	//----- nvinfo : EIATTR_REGCOUNT
	.align		4
        /*0000*/ 	.byte	0x04, 0x2f
        /*0002*/ 	.short	(.L_19 - .L_18)
	.align		4
.L_18:
        /*0004*/ 	.word	index@(_ZN7cutlass13device_kernelINS_4gemm6kernel13GemmUniversalIN4cute5tupleIJiiiiEEENS1_10collective13CollectiveMmaINS1_35MainloopSm100TmaUmmaWarpSpecializedILi8ELi2ELi4ENS5_IJNS4_1CILi4EEENSA_ILi2EEENSA_ILi1EEEEEEEENS5_IJNSA_ILi128EEENSA_ILi256EEENSA_ILi64EEEEEENS_6half_tENS5_IJlSD_lEEESK_SL_NS4_8TiledMMAINS4_8MMA_AtomIJNS4_26SM100_MMA_F16BF16_2x1SM_SSISK_SK_fLi128ELi256ELNS4_4UMMA5MajorE0ELSQ_0ELNSP_7ScaleInE0ELSR_0EEEEEENS4_6LayoutINS5_IJSD_SD_SD_EEENS5_IJNSA_ILi0EEESW_SW_EEEEENS5_IJNS4_10UnderscoreESZ_SZ_EEEEENS4_28SM100_TMA_2SM_LOAD_MULTICASTENS4_14ComposedLayoutINS4_7SwizzleILi3ELi4ELi3EEENS4_18smem_ptr_flag_bitsILi16EEENSU_INS5_IJNSA_ILi8EEESI_EEENS5_IJSI_SD_EEEEEEEvNS4_8identityES12_S1C_vS1D_EENS_8epilogue10collective18CollectiveEpilogueINS1F_23Sm100TmaWarpSpecializedILi4ELi2ELi32ELb1ELb0EEEJNS5_IJSI_SH_SI_EEENS5_IJNSU_ISI_SD_EENSU_INS5_IJNSA_ILi32EEESC_EEENS5_IJSD_SG_EEEEEEEESK_SL_SK_SL_NS1F_6fusion15FusionCallbacksIS1J_NS1R_17LinearCombinationISK_fSK_fLNS_15FloatRoundStyleE2EEES1K_S1Q_JEEENS4_5SM1004TMEM4LOAD26SM100_TMEM_LOAD_32dp32b32xENS4_13SM90_TMA_LOADENS13_INS14_ILi2ELi4ELi3EEES17_NSU_INS5_IJS18_S1M_EEENS5_IJS1M_SD_EEEEEEENS4_39AutoVectorizingCopyWithAssumedAlignmentILi128EEENS4_14SM90_TMA_STOREES26_S28_S28_EEEvvEEEEvNT_6ParamsE)
        /*0008*/ 	.word	0x0000007a


	//----- nvinfo : EIATTR_FRAME_SIZE
	.align		4
.L_19:
        /*000c*/ 	.byte	0x04, 0x11
        /*000e*/ 	.short	(.L_21 - .L_20)
	.align		4
.L_20:
        /*0010*/ 	.word	index@($__internal_2_$__cuda_sm10x_tcgen05_guardrail_trap_unallocated_columns_being_dealloced)
        /*0014*/ 	.word	0x00000000


	//----- nvinfo : EIATTR_FRAME_SIZE
	.align		4
.L_21:
        /*0018*/ 	.byte	0x04, 0x11
        /*001a*/ 	.short	(.L_23 - .L_22)
	.align		4
.L_22:
        /*001c*/ 	.word	index@($__internal_1_$__cuda_sm10x_tcgen05_guardrail_trap_phase_invalid_during_alloc)
        /*0020*/ 	.word	0x00000000


	//----- nvinfo : EIATTR_FRAME_SIZE
	.align		4
.L_23:
        /*0024*/ 	.byte	0x04, 0x11
        /*0026*/ 	.short	(.L_25 - .L_24)
	.align		4
.L_24:
        /*0028*/ 	.word	index@($__internal_0_$__cuda_sm10x_tcgen05_guardrail_trap_col_being_dealloced_not_returned_by_alloc)
        /*002c*/ 	.word	0x00000000


	//----- nvinfo : EIATTR_FRAME_SIZE
	.align		4
.L_25:
        /*0030*/ 	.byte	0x04, 0x11
        /*0032*/ 	.short	(.L_27 - .L_26)
	.align		4
.L_26:
        /*0034*/ 	.word	index@(_ZN7cutlass13device_kernelINS_4gemm6kernel13GemmUniversalIN4cute5tupleIJiiiiEEENS1_10collective13CollectiveMmaINS1_35MainloopSm100TmaUmmaWarpSpecializedILi8ELi2ELi4ENS5_IJNS4_1CILi4EEENSA_ILi2EEENSA_ILi1EEEEEEEENS5_IJNSA_ILi128EEENSA_ILi256EEENSA_ILi64EEEEEENS_6half_tENS5_IJlSD_lEEESK_SL_NS4_8TiledMMAINS4_8MMA_AtomIJNS4_26SM100_MMA_F16BF16_2x1SM_SSISK_SK_fLi128ELi256ELNS4_4UMMA5MajorE0ELSQ_0ELNSP_7ScaleInE0ELSR_0EEEEEENS4_6LayoutINS5_IJSD_SD_SD_EEENS5_IJNSA_ILi0EEESW_SW_EEEEENS5_IJNS4_10UnderscoreESZ_SZ_EEEEENS4_28SM100_TMA_2SM_LOAD_MULTICASTENS4_14ComposedLayoutINS4_7SwizzleILi3ELi4ELi3EEENS4_18smem_ptr_flag_bitsILi16EEENSU_INS5_IJNSA_ILi8EEESI_EEENS5_IJSI_SD_EEEEEEEvNS4_8identityES12_S1C_vS1D_EENS_8epilogue10collective18CollectiveEpilogueINS1F_23Sm100TmaWarpSpecializedILi4ELi2ELi32ELb1ELb0EEEJNS5_IJSI_SH_SI_EEENS5_IJNSU_ISI_SD_EENSU_INS5_IJNSA_ILi32EEESC_EEENS5_IJSD_SG_EEEEEEEESK_SL_SK_SL_NS1F_6fusion15FusionCallbacksIS1J_NS1R_17LinearCombinationISK_fSK_fLNS_15FloatRoundStyleE2EEES1K_S1Q_JEEENS4_5SM1004TMEM4LOAD26SM100_TMEM_LOAD_32dp32b32xENS4_13SM90_TMA_LOADENS13_INS14_ILi2ELi4ELi3EEES17_NSU_INS5_IJS18_S1M_EEENS5_IJS1M_SD_EEEEEEENS4_39AutoVectorizingCopyWithAssumedAlignmentILi128EEENS4_14SM90_TMA_STOREES26_S28_S28_EEEvvEEEEvNT_6ParamsE)
        /*0038*/ 	.word	0x00000000


	//----- nvinfo : EIATTR_MIN_STACK_SIZE
	.align		4
.L_27:
        /*003c*/ 	.byte	0x04, 0x12
        /*003e*/ 	.short	(.L_29 - .L_28)
	.align		4
.L_28:
        /*0040*/ 	.word	index@(_ZN7cutlass13device_kernelINS_4gemm6kernel13GemmUniversalIN4cute5tupleIJiiiiEEENS1_10collective13CollectiveMmaINS1_35MainloopSm100TmaUmmaWarpSpecializedILi8ELi2ELi4ENS5_IJNS4_1CILi4EEENSA_ILi2EEENSA_ILi1EEEEEEEENS5_IJNSA_ILi128EEENSA_ILi256EEENSA_ILi64EEEEEENS_6half_tENS5_IJlSD_lEEESK_SL_NS4_8TiledMMAINS4_8MMA_AtomIJNS4_26SM100_MMA_F16BF16_2x1SM_SSISK_SK_fLi128ELi256ELNS4_4UMMA5MajorE0ELSQ_0ELNSP_7ScaleInE0ELSR_0EEEEEENS4_6LayoutINS5_IJSD_SD_SD_EEENS5_IJNSA_ILi0EEESW_SW_EEEEENS5_IJNS4_10UnderscoreESZ_SZ_EEEEENS4_28SM100_TMA_2SM_LOAD_MULTICASTENS4_14ComposedLayoutINS4_7SwizzleILi3ELi4ELi3EEENS4_18smem_ptr_flag_bitsILi16EEENSU_INS5_IJNSA_ILi8EEESI_EEENS5_IJSI_SD_EEEEEEEvNS4_8identityES12_S1C_vS1D_EENS_8epilogue10collective18CollectiveEpilogueINS1F_23Sm100TmaWarpSpecializedILi4ELi2ELi32ELb1ELb0EEEJNS5_IJSI_SH_SI_EEENS5_IJNSU_ISI_SD_EENSU_INS5_IJNSA_ILi32EEESC_EEENS5_IJSD_SG_EEEEEEEESK_SL_SK_SL_NS1F_6fusion15FusionCallbacksIS1J_NS1R_17LinearCombinationISK_fSK_fLNS_15FloatRoundStyleE2EEES1K_S1Q_JEEENS4_5SM1004TMEM4LOAD26SM100_TMEM_LOAD_32dp32b32xENS4_13SM90_TMA_LOADENS13_INS14_ILi2ELi4ELi3EEES17_NSU_INS5_IJS18_S1M_EEENS5_IJS1M_SD_EEEEEEENS4_39AutoVectorizingCopyWithAssumedAlignmentILi128EEENS4_14SM90_TMA_STOREES26_S28_S28_EEEvvEEEEvNT_6ParamsE)
        /*0044*/ 	.word	0x00000000
.L_29:


//--------------------- .nv.compat                --------------------------
	.section	.nv.compat,"",@"SHT_CUDA_COMPAT_INFO"
	.align	4
        /*0000*/ 	.byte	0x02, 0x09, 0x01, 0x00, 0x02, 0x02, 0x02, 0x00, 0x02, 0x05, 0x05, 0x00, 0x03, 0x07, 0x01, 0x01
        /*0010*/ 	.byte	0x02, 0x03, 0x01, 0x00, 0x02, 0x06, 0x01, 0x00, 0x04, 0x0b, 0x08, 0x00, 0x09, 0x00, 0x00, 0x00
        /*0020*/ 	.byte	0x00, 0x00, 0x00, 0x00


//--------------------- .nv.info._ZN7cutlass13device_kernelINS_4gemm6kernel13GemmUniversalIN4cute5tupleIJiiiiEEENS1_10collective13CollectiveMmaINS1_35MainloopSm100TmaUmmaWarpSpecializedILi8ELi2ELi4ENS5_IJNS4_1CILi4EEENSA_ILi2EEENSA_ILi1EEEEEEEENS5_IJNSA_ILi128EEENSA_ILi256EEENSA_ILi64EEEEEENS_6half_tENS5_IJlSD_lEEESK_SL_NS4_8TiledMMAINS4_8MMA_AtomIJNS4_26SM100_MMA_F16BF16_2x1SM_SSISK_SK_fLi128ELi256ELNS4_4UMMA5MajorE0ELSQ_0ELNSP_7ScaleInE0ELSR_0EEEEEENS4_6LayoutINS5_IJSD_SD_SD_EEENS5_IJNSA_ILi0EEESW_SW_EEEEENS5_IJNS4_10UnderscoreESZ_SZ_EEEEENS4_28SM100_TMA_2SM_LOAD_MULTICASTENS4_14ComposedLayoutINS4_7SwizzleILi3ELi4ELi3EEENS4_18smem_ptr_flag_bitsILi16EEENSU_INS5_IJNSA_ILi8EEESI_EEENS5_IJSI_SD_EEEEEEEvNS4_8identityES12_S1C_vS1D_EENS_8epilogue10collective18CollectiveEpilogueINS1F_23Sm100TmaWarpSpecializedILi4ELi2ELi32ELb1ELb0EEEJNS5_IJSI_SH_SI_EEENS5_IJNSU_ISI_SD_EENSU_INS5_IJNSA_ILi32EEESC_EEENS5_IJSD_SG_EEEEEEEESK_SL_SK_SL_NS1F_6fusion15FusionCallbacksIS1J_NS1R_17LinearCombinationISK_fSK_fLNS_15FloatRoundStyleE2EEES1K_S1Q_JEEENS4_5SM1004TMEM4LOAD26SM100_TMEM_LOAD_32dp32b32xENS4_13SM90_TMA_LOADENS13_INS14_ILi2ELi4ELi3EEES17_NSU_INS5_IJS18_S1M_EEENS5_IJS1M_SD_EEEEEEENS4_39AutoVectorizingCopyWithAssumedAlignmentILi128EEENS4_14SM90_TMA_STOREES26_S28_S28_EEEvvEEEEvNT_6ParamsE --------------------------
	.section	.nv.info._ZN7cutlass13device_kernelINS_4gemm6kernel13GemmUniversalIN4cute5tupleIJiiiiEEENS1_10collective13CollectiveMmaINS1_35MainloopSm100TmaUmmaWarpSpecializedILi8ELi2ELi4ENS5_IJNS4_1CILi4EEENSA_ILi2EEENSA_ILi1EEEEEEEENS5_IJNSA_ILi128EEENSA_ILi256EEENSA_ILi64EEEEEENS_6half_tENS5_IJlSD_lEEESK_SL_NS4_8TiledMMAINS4_8MMA_AtomIJNS4_26SM100_MMA_F16BF16_2x1SM_SSISK_SK_fLi128ELi256ELNS4_4UMMA5MajorE0ELSQ_0ELNSP_7ScaleInE0ELSR_0EEEEEENS4_6LayoutINS5_IJSD_SD_SD_EEENS5_IJNSA_ILi0EEESW_SW_EEEEENS5_IJNS4_10UnderscoreESZ_SZ_EEEEENS4_28SM100_TMA_2SM_LOAD_MULTICASTENS4_14ComposedLayoutINS4_7SwizzleILi3ELi4ELi3EEENS4_18smem_ptr_flag_bitsILi16EEENSU_INS5_IJNSA_ILi8EEESI_EEENS5_IJSI_SD_EEEEEEEvNS4_8identityES12_S1C_vS1D_EENS_8epilogue10collective18CollectiveEpilogueINS1F_23Sm100TmaWarpSpecializedILi4ELi2ELi32ELb1ELb0EEEJNS5_IJSI_SH_SI_EEENS5_IJNSU_ISI_SD_EENSU_INS5_IJNSA_ILi32EEESC_EEENS5_IJSD_SG_EEEEEEEESK_SL_SK_SL_NS1F_6fusion15FusionCallbacksIS1J_NS1R_17LinearCombinationISK_fSK_fLNS_15FloatRoundStyleE2EEES1K_S1Q_JEEENS4_5SM1004TMEM4LOAD26SM100_TMEM_LOAD_32dp32b32xENS4_13SM90_TMA_LOADENS13_INS14_ILi2ELi4ELi3EEES17_NSU_INS5_IJS18_S1M_EEENS5_IJS1M_SD_EEEEEEENS4_39AutoVectorizingCopyWithAssumedAlignmentILi128EEENS4_14SM90_TMA_STOREES26_S28_S28_EEEvvEEEEvNT_6ParamsE,"",@"SHT_CUDA_INFO"
	.sectionflags	@""
	.align	4


	//----- nvinfo : EIATTR_CUDA_API_VERSION
	.align		4
        /*0000*/ 	.byte	0x04, 0x37
        /*0002*/ 	.short	(.L_31 - .L_30)
.L_30:
        /*0004*/ 	.word	0x00000082


	//----- nvinfo : EIATTR_KPARAM_INFO
	.align		4
.L_31:
        /*0008*/ 	.byte	0x04, 0x17
        /*000a*/ 	.short	(.L_33 - .L_32)
.L_32:
        /*000c*/ 	.word	0x00000000
        /*0010*/ 	.short	0x0000
        /*0012*/ 	.short	0x0000
        /*0014*/ 	.byte	0x00, 0xf0, 0x01, 0x20


	//----- nvinfo : EIATTR_AT_ENTRY_FRAGMENTS
	.align		4
.L_33:
        /*0018*/ 	.byte	0x04, 0x4f
        /*001a*/ 	.short	(.L_35 - .L_34)


	//   ....[0]....
.L_34:
        /*001c*/ 	.word	0x00000007


	//----- nvinfo : EIATTR_RESERVED_SMEM_USED
	.align		4
.L_35:
        /*0020*/ 	.byte	0x01, 0x41
	.zero		2


	//----- nvinfo : EIATTR_SPARSE_MMA_MASK
	.align		4
        /*0024*/ 	.byte	0x03, 0x50
        /*0026*/ 	.short	0x0000


	//----- nvinfo : EIATTR_TCGEN05_2CTA_USED
	.align		4
        /*0028*/ 	.byte	0x01, 0x52
	.zero		2


	//----- nvinfo : EIATTR_MAXREG_COUNT
	.align		4
        /*002c*/ 	.byte	0x03, 0x1b
        /*002e*/ 	.short	0x00ff


	//----- nvinfo : EIATTR_NUM_BARRIERS
	.align		4
        /*0030*/ 	.byte	0x02, 0x4c
        /*0032*/ 	.byte	0x07
	.zero		1


	//----- nvinfo : EIATTR_EXTERNS
	.align		4
        /*0034*/ 	.byte	0x04, 0x0f
        /*0036*/ 	.short	(.L_37 - .L_36)


	//   ....[0]....
	.align		4
.L_36:
        /*0038*/ 	.word	index@(__assertfail)


	//----- nvinfo : EIATTR_MERCURY_ISA_VERSION
	.align		4
.L_37:
        /*003c*/ 	.byte	0x03, 0x5f
        /*003e*/ 	.short	0x0101


	//----- nvinfo : EIATTR_INT_WARP_WIDE_INSTR_OFFSETS
	.align		4
        /*0040*/ 	.byte	0x04, 0x31
        /*0042*/ 	.short	(.L_39 - .L_38)


	//   ....[0]....
.L_38:
        /*0044*/ 	.word	0x00000e50


	//   ....[1]....
        /*0048*/ 	.word	0x00000f10


	//   ....[2]....
        /*004c*/ 	.word	0x00004840


	//   ....[3]....
        /*0050*/ 	.word	0x00004860


	//   ....[4]....
        /*0054*/ 	.word	0x00004890


	//   ....[5]....
        /*0058*/ 	.word	0x00005410


	//   ....[6]....
        /*005c*/ 	.word	0x000054b0


	//   ....[7]....
        /*0060*/ 	.word	0x00005560


	//   ....[8]....
        /*0064*/ 	.word	0x000055d0


	//   ....[9]....
        /*0068*/ 	.word	0x00005690


	//   ....[10]....
        /*006c*/ 	.word	0x00005730


	//   ....[11]....
        /*0070*/ 	.word	0x000057a0


	//   ....[12]....
        /*0074*/ 	.word	0x00005860


	//   ....[13]....
        /*0078*/ 	.word	0x00005900


	//   ....[14]....
        /*007c*/ 	.word	0x000059a0


	//   ....[15]....
        /*0080*/ 	.word	0x00005a90


	//   ....[16]....
        /*0084*/ 	.word	0x00005b70


	//----- nvinfo : EIATTR_COOP_GROUP_MASK_REGIDS
	.align		4
.L_39:
        /*0088*/ 	.byte	0x04, 0x29
        /*008a*/ 	.short	(.L_41 - .L_40)


	//   ....[0]....
.L_40:
        /*008c*/ 	.word	0xffffffff


	//   ....[1]....
        /*0090*/ 	.word	0xffffffff


	//   ....[2]....
        /*0094*/ 	.word	0xffffffff


	//   ....[3]....
        /*0098*/ 	.word	0xffffffff


	//   ....[4]....
        /*009c*/ 	.word	0xffffffff


	//   ....[5]....
        /*00a0*/ 	.word	0xffffffff


	//   ....[6]....
        /*00a4*/ 	.word	0xffffffff


	//   ....[7]....
        /*00a8*/ 	.word	0xffffffff


	//   ....[8]....
        /*00ac*/ 	.word	0xffffffff


	//   ....[9]....
        /*00b0*/ 	.word	0xffffffff


	//   ....[10]....
        /*00b4*/ 	.word	0xffffffff


	//   ....[11]....
        /*00b8*/ 	.word	0xffffffff


	//   ....[12]....
        /*00bc*/ 	.word	0xffffffff


	//   ....[13]....
        /*00c0*/ 	.word	0xffffffff


	//----- nvinfo : EIATTR_COOP_GROUP_INSTR_OFFSETS
	.align		4
.L_41:
        /*00c4*/ 	.byte	0x04, 0x28
        /*00c6*/ 	.short	(.L_43 - .L_42)


	//   ....[0]....
.L_42:
        /*00c8*/ 	.word	0x000000b0


	//   ....[1]....
        /*00cc*/ 	.word	0x00000510


	//   ....[2]....
        /*00d0*/ 	.word	0x00000760


	//   ....[3]....
        /*00d4*/ 	.word	0x00000900


	//   ....[4]....
        /*00d8*/ 	.word	0x00000a00


	//   ....[5]....
        /*00dc*/ 	.word	0x00000b70


	//   ....[6]....
        /*00e0*/ 	.word	0x00000d10


	//   ....[7]....
        /*00e4*/ 	.word	0x00000f70


	//   ....[8]....
        /*00e8*/ 	.word	0x000024f0


	//   ....[9]....
        /*00ec*/ 	.word	0x00003620


	//   ....[10]....
        /*00f0*/ 	.word	0x00003af0


	//   ....[11]....
        /*00f4*/ 	.word	0x00003b20


	//   ....[12]....
        /*00f8*/ 	.word	0x00004740


	//   ....[13]....
        /*00fc*/ 	.word	0x00004950


	//----- nvinfo : EIATTR_VRC_CTA_INIT_COUNT
	.align		4
.L_43:
        /*0100*/ 	.byte	0x02, 0x4a
        /*0102*/ 	.byte	0x80
	.zero		1


	//----- nvinfo : EIATTR_SYSCALL_OFFSETS
	.align		4
        /*0104*/ 	.byte	0x04, 0x46
        /*0106*/ 	.short	(.L_45 - .L_44)


	//   ....[0]....
.L_44:
        /*0108*/ 	.word	0x00006740


	//   ....[1]....
        /*010c*/ 	.word	0x00006830


	//   ....[2]....
        /*0110*/ 	.word	0x00006f90


	//   ....[3]....
        /*0114*/ 	.word	0x00007c50


	//   ....[4]....
        /*0118*/ 	.word	0x000088f0


	//   ....[5]....
        /*011c*/ 	.word	0x00009580


	//----- nvinfo : EIATTR_MBARRIER_INSTR_OFFSETS
	.align		4
.L_45:
        /*0120*/ 	.byte	0x04, 0x39
        /*0122*/ 	.short	(.L_47 - .L_46)


	//   ....[0]....
.L_46:
        /*0124*/ 	.word	0x00000650
        /*0128*/ 	.word	0x000000ff
        /*012c*/ 	.word	0x00000000
        /*0130*/ 	.short	0x0100
        /*0132*/ 	.byte	0x04
	.zero		1


	//   ....[1]....
        /*0134*/ 	.word	0x00000660
        /*0138*/ 	.word	0x000000ff
        /*013c*/ 	.word	0x00000040
        /*0140*/ 	.short	0x0100
        /*0142*/ 	.byte	0x04
	.zero		1


	//   ....[2]....
        /*0144*/ 	.word	0x00000670
        /*0148*/ 	.word	0x000000ff
        /*014c*/ 	.word	0x00000008
        /*0150*/ 	.short	0x0100
        /*0152*/ 	.byte	0x04
	.zero		1


	//   ....[3]....
        /*0154*/ 	.word	0x00000680
        /*0158*/ 	.word	0x000000ff
        /*015c*/ 	.word	0x00000048
        /*0160*/ 	.short	0x0100
        /*0162*/ 	.byte	0x04
	.zero		1


	//   ....[4]....
        /*0164*/ 	.word	0x00000690
        /*0168*/ 	.word	0x000000ff
        /*016c*/ 	.word	0x00000010
        /*0170*/ 	.short	0x0100
        /*0172*/ 	.byte	0x04
	.zero		1


	//   ....[5]....
        /*0174*/ 	.word	0x000006a0
        /*0178*/ 	.word	0x000000ff
        /*017c*/ 	.word	0x00000050
        /*0180*/ 	.short	0x0100
        /*0182*/ 	.byte	0x04
	.zero		1


	//   ....[6]....
        /*0184*/ 	.word	0x000006b0
        /*0188*/ 	.word	0x000000ff
        /*018c*/ 	.word	0x00000018
        /*0190*/ 	.short	0x0100
        /*0192*/ 	.byte	0x04
	.zero		1


	//   ....[7]....
        /*0194*/ 	.word	0x000006c0
        /*0198*/ 	.word	0x000000ff
        /*019c*/ 	.word	0x00000058
        /*01a0*/ 	.short	0x0100
        /*01a2*/ 	.byte	0x04
	.zero		1


	//   ....[8]....
        /*01a4*/ 	.word	0x000006d0
        /*01a8*/ 	.word	0x000000ff
        /*01ac*/ 	.word	0x00000020
        /*01b0*/ 	.short	0x0100
        /*01b2*/ 	.byte	0x04
	.zero		1


	//   ....[9]....
        /*01b4*/ 	.word	0x000006e0
        /*01b8*/ 	.word	0x000000ff
        /*01bc*/ 	.word	0x00000060
        /*01c0*/ 	.short	0x0100
        /*01c2*/ 	.byte	0x04
	.zero		1


	//   ....[10]....
        /*01c4*/ 	.word	0x000006f0
        /*01c8*/ 	.word	0x000000ff
        /*01cc*/ 	.word	0x00000028
        /*01d0*/ 	.short	0x0100
        /*01d2*/ 	.byte	0x04
	.zero		1


	//   ....[11]....
        /*01d4*/ 	.word	0x00000700
        /*01d8*/ 	.word	0x000000ff
        /*01dc*/ 	.word	0x00000068
        /*01e0*/ 	.short	0x0100
        /*01e2*/ 	.byte	0x04
	.zero		1


	//   ....[12]....
        /*01e4*/ 	.word	0x00000710
        /*01e8*/ 	.word	0x000000ff
        /*01ec*/ 	.word	0x00000030
        /*01f0*/ 	.short	0x0100
        /*01f2*/ 	.byte	0x04
	.zero		1


	//   ....[13]....
        /*01f4*/ 	.word	0x00000720
        /*01f8*/ 	.word	0x000000ff
        /*01fc*/ 	.word	0x00000070
        /*0200*/ 	.short	0x0100
        /*0202*/ 	.byte	0x04
	.zero		1


	//   ....[14]....
        /*0204*/ 	.word	0x00000730
        /*0208*/ 	.word	0x000000ff
        /*020c*/ 	.word	0x00000038
        /*0210*/ 	.short	0x0100
        /*0212*/ 	.byte	0x04
	.zero		1


	//   ....[15]....
        /*0214*/ 	.word	0x00000740
        /*0218*/ 	.word	0x000000ff
        /*021c*/ 	.word	0x00000078
        /*0220*/ 	.short	0x0100
        /*0222*/ 	.byte	0x04
	.zero		1


	//   ....[16]....
        /*0224*/ 	.word	0x00000870
        /*0228*/ 	.word	0x000000ff
        /*022c*/ 	.word	0x00000080
        /*0230*/ 	.short	0x0100
        /*0232*/ 	.byte	0x04
	.zero		1


	//   ....[17]....
        /*0234*/ 	.word	0x00000880
        /*0238*/ 	.word	0x000000ff
        /*023c*/ 	.word	0x000000a0
        /*0240*/ 	.short	0x0100
        /*0242*/ 	.byte	0x04
	.zero		1


	//   ....[18]....
        /*0244*/ 	.word	0x00000890
        /*0248*/ 	.word	0x000000ff
        /*024c*/ 	.word	0x00000088
        /*0250*/ 	.short	0x0100
        /*0252*/ 	.byte	0x04
	.zero		1


	//   ....[19]....
        /*0254*/ 	.word	0x000008a0
        /*0258*/ 	.word	0x000000ff
        /*025c*/ 	.word	0x000000a8
        /*0260*/ 	.short	0x0100
        /*0262*/ 	.byte	0x04
	.zero		1


	//   ....[20]....
        /*0264*/ 	.word	0x000008b0
        /*0268*/ 	.word	0x000000ff
        /*026c*/ 	.word	0x00000090
        /*0270*/ 	.short	0x0100
        /*0272*/ 	.byte	0x04
	.zero		1


	//   ....[21]....
        /*0274*/ 	.word	0x000008c0
        /*0278*/ 	.word	0x000000ff
        /*027c*/ 	.word	0x000000b0
        /*0280*/ 	.short	0x0100
        /*0282*/ 	.byte	0x04
	.zero		1


	//   ....[22]....
        /*0284*/ 	.word	0x000008d0
        /*0288*/ 	.word	0x000000ff
        /*028c*/ 	.word	0x00000098
        /*0290*/ 	.short	0x0100
        /*0292*/ 	.byte	0x04
	.zero		1


	//   ....[23]....
        /*0294*/ 	.word	0x000008e0
        /*0298*/ 	.word	0x000000ff
        /*029c*/ 	.word	0x000000b8
        /*02a0*/ 	.short	0x0100
        /*02a2*/ 	.byte	0x04
	.zero		1


	//   ....[24]....
        /*02a4*/ 	.word	0x000009d0
        /*02a8*/ 	.word	0x000000ff
        /*02ac*/ 	.word	0x000000c0
        /*02b0*/ 	.short	0x0100
        /*02b2*/ 	.byte	0x06
	.zero		1


	//   ....[25]....
        /*02b4*/ 	.word	0x000009e0
        /*02b8*/ 	.word	0x000000ff
        /*02bc*/ 	.word	0x000000c8
        /*02c0*/ 	.short	0x0100
        /*02c2*/ 	.byte	0x06
	.zero		1


	//   ....[26]....
        /*02c4*/ 	.word	0x00000b20
        /*02c8*/ 	.word	0x000000ff
        /*02cc*/ 	.word	0x000000d0
        /*02d0*/ 	.short	0x0100
        /*02d2*/ 	.byte	0x06
	.zero		1


	//   ....[27]....
        /*02d4*/ 	.word	0x00000b30
        /*02d8*/ 	.word	0x000000ff
        /*02dc*/ 	.word	0x000000e0
        /*02e0*/ 	.short	0x0100
        /*02e2*/ 	.byte	0x06
	.zero		1


	//   ....[28]....
        /*02e4*/ 	.word	0x00000b40
        /*02e8*/ 	.word	0x000000ff
        /*02ec*/ 	.word	0x000000d8
        /*02f0*/ 	.short	0x0100
        /*02f2*/ 	.byte	0x06
	.zero		1


	//   ....[29]....
        /*02f4*/ 	.word	0x00000b50
        /*02f8*/ 	.word	0x000000ff
        /*02fc*/ 	.word	0x000000e8
        /*0300*/ 	.short	0x0100
        /*0302*/ 	.byte	0x06
	.zero		1


	//   ....[30]....
        /*0304*/ 	.word	0x00000c80
        /*0308*/ 	.word	0x000000ff
        /*030c*/ 	.word	0x000000f0
        /*0310*/ 	.short	0x0100
        /*0312*/ 	.byte	0x04
	.zero		1


	//   ....[31]....
        /*0314*/ 	.word	0x00000c90
        /*0318*/ 	.word	0x000000ff
        /*031c*/ 	.word	0x00000110
        /*0320*/ 	.short	0x0100
        /*0322*/ 	.byte	0x04
	.zero		1


	//   ....[32]....
        /*0324*/ 	.word	0x00000ca0
        /*0328*/ 	.word	0x000000ff
        /*032c*/ 	.word	0x000000f8
        /*0330*/ 	.short	0x0100
        /*0332*/ 	.byte	0x04
	.zero		1


	//   ....[33]....
        /*0334*/ 	.word	0x00000cb0
        /*0338*/ 	.word	0x000000ff
        /*033c*/ 	.word	0x00000118
        /*0340*/ 	.short	0x0100
        /*0342*/ 	.byte	0x04
	.zero		1


	//   ....[34]....
        /*0344*/ 	.word	0x00000cc0
        /*0348*/ 	.word	0x000000ff
        /*034c*/ 	.word	0x00000100
        /*0350*/ 	.short	0x0100
        /*0352*/ 	.byte	0x04
	.zero		1


	//   ....[35]....
        /*0354*/ 	.word	0x00000cd0
        /*0358*/ 	.word	0x000000ff
        /*035c*/ 	.word	0x00000120
        /*0360*/ 	.short	0x0100
        /*0362*/ 	.byte	0x04
	.zero		1


	//   ....[36]....
        /*0364*/ 	.word	0x00000ce0
        /*0368*/ 	.word	0x000000ff
        /*036c*/ 	.word	0x00000108
        /*0370*/ 	.short	0x0100
        /*0372*/ 	.byte	0x04
	.zero		1


	//   ....[37]....
        /*0374*/ 	.word	0x00000cf0
        /*0378*/ 	.word	0x000000ff
        /*037c*/ 	.word	0x00000128
        /*0380*/ 	.short	0x0100
        /*0382*/ 	.byte	0x04
	.zero		1


	//   ....[38]....
        /*0384*/ 	.word	0x00000df0
        /*0388*/ 	.word	0x000000ff
        /*038c*/ 	.word	0x00000130
        /*0390*/ 	.short	0x0100
        /*0392*/ 	.byte	0x04
	.zero		1


	//   ....[39]....
        /*0394*/ 	.word	0x00000e00
        /*0398*/ 	.word	0x000000ff
        /*039c*/ 	.word	0x00000140
        /*03a0*/ 	.short	0x0100
        /*03a2*/ 	.byte	0x04
	.zero		1


	//   ....[40]....
        /*03a4*/ 	.word	0x00000e10
        /*03a8*/ 	.word	0x000000ff
        /*03ac*/ 	.word	0x00000138
        /*03b0*/ 	.short	0x0100
        /*03b2*/ 	.byte	0x04
	.zero		1


	//   ....[41]....
        /*03b4*/ 	.word	0x00000e20
        /*03b8*/ 	.word	0x000000ff
        /*03bc*/ 	.word	0x00000148
        /*03c0*/ 	.short	0x0100
        /*03c2*/ 	.byte	0x04
	.zero		1


	//   ....[42]....
        /*03c4*/ 	.word	0x00000f30
        /*03c8*/ 	.word	0x000000ff
        /*03cc*/ 	.word	0x00000150
        /*03d0*/ 	.short	0x0100
        /*03d2*/ 	.byte	0x06
	.zero		1


	//   ....[43]....
        /*03d4*/ 	.word	0x00001d10
        /*03d8*/ 	.word	0x00000000
        /*03dc*/ 	.word	0x00000140
        /*03e0*/ 	.short	0x010a
        /*03e2*/ 	.byte	0xff
	.zero		1


	//   ....[44]....
        /*03e4*/ 	.word	0x00001d30
        /*03e8*/ 	.word	0x00000000
        /*03ec*/ 	.word	0x00000130
        /*03f0*/ 	.short	0x0101
        /*03f2*/ 	.byte	0xff
	.zero		1


	//   ....[45]....
        /*03f4*/ 	.word	0x00001de0
        /*03f8*/ 	.word	0x000000ff
        /*03fc*/ 	.word	0x00000040
        /*0400*/ 	.short	0x010a
        /*0402*/ 	.byte	0x04
	.zero		1


	//   ....[46]....
        /*0404*/ 	.word	0x00001eb0
        /*0408*/ 	.word	0x000000ff
        /*040c*/ 	.word	0x00000040
        /*0410*/ 	.short	0x010a
        /*0412*/ 	.byte	0x21
	.zero		1


	//   ....[47]....
        /*0414*/ 	.word	0x00002060
        /*0418*/ 	.word	0x000000ff
        /*041c*/ 	.word	0x00000040
        /*0420*/ 	.short	0x010a
        /*0422*/ 	.byte	0x05
	.zero		1


	//   ....[48]....
        /*0424*/ 	.word	0x000021a0
        /*0428*/ 	.word	0x000000ff
        /*042c*/ 	.word	0x000000c8
        /*0430*/ 	.short	0x0101
        /*0432*/ 	.byte	0x0d
	.zero		1


	//   ....[49]....
        /*0434*/ 	.word	0x000021c0
        /*0438*/ 	.word	0x000000ff
        /*043c*/ 	.word	0x00000040
        /*0440*/ 	.short	0x010a
        /*0442*/ 	.byte	0x04
	.zero		1


	//   ....[50]....
        /*0444*/ 	.word	0x00002240
        /*0448*/ 	.word	0x000000ff
        /*044c*/ 	.word	0x00000040
        /*0450*/ 	.short	0x010a
        /*0452*/ 	.byte	0x11
	.zero		1


	//   ....[51]....
        /*0454*/ 	.word	0x000023d0
        /*0458*/ 	.word	0x000000ff
        /*045c*/ 	.word	0x00000040
        /*0460*/ 	.short	0x010a
        /*0462*/ 	.byte	0x05
	.zero		1


	//   ....[52]....
        /*0464*/ 	.word	0x00002520
        /*0468*/ 	.word	0x00000003
        /*046c*/ 	.word	0x000000d0
        /*0470*/ 	.short	0x010a
        /*0472*/ 	.byte	0xff
	.zero		1


	//   ....[53]....
        /*0474*/ 	.word	0x00002670
        /*0478*/ 	.word	0x00000000
        /*047c*/ 	.word	0x00000000
        /*0480*/ 	.short	0x0101
        /*0482*/ 	.byte	0xff
	.zero		1


	//   ....[54]....
        /*0484*/ 	.word	0x00002c30
        /*0488*/ 	.word	0x000000ff
        /*048c*/ 	.word	0x00000000
        /*0490*/ 	.short	0x010a
        /*0492*/ 	.byte	0x04
	.zero		1


	//   ....[55]....
        /*0494*/ 	.word	0x00002cc0
        /*0498*/ 	.word	0x000000ff
        /*049c*/ 	.word	0x00000000
        /*04a0*/ 	.short	0x010a
        /*04a2*/ 	.byte	0x05
	.zero		1


	//   ....[56]....
        /*04a4*/ 	.word	0x00002d50
        /*04a8*/ 	.word	0x000000ff
        /*04ac*/ 	.word	0x00000000
        /*04b0*/ 	.short	0x010a
        /*04b2*/ 	.byte	0x05
	.zero		1


	//   ....[57]....
        /*04b4*/ 	.word	0x00002de0
        /*04b8*/ 	.word	0x000000ff
        /*04bc*/ 	.word	0x00000000
        /*04c0*/ 	.short	0x010a
        /*04c2*/ 	.byte	0x05
	.zero		1


	//   ....[58]....
        /*04c4*/ 	.word	0x00002e70
        /*04c8*/ 	.word	0x000000ff
        /*04cc*/ 	.word	0x00000000
        /*04d0*/ 	.short	0x010a
        /*04d2*/ 	.byte	0x05
	.zero		1


	//   ....[59]....
        /*04d4*/ 	.word	0x00002f00
        /*04d8*/ 	.word	0x000000ff
        /*04dc*/ 	.word	0x00000000
        /*04e0*/ 	.short	0x010a
        /*04e2*/ 	.byte	0x05
	.zero		1


	//   ....[60]....
        /*04e4*/ 	.word	0x00002f90
        /*04e8*/ 	.word	0x000000ff
        /*04ec*/ 	.word	0x00000000
        /*04f0*/ 	.short	0x010a
        /*04f2*/ 	.byte	0x05
	.zero		1


	//   ....[61]....
        /*04f4*/ 	.word	0x00003030
        /*04f8*/ 	.word	0x00000000
        /*04fc*/ 	.word	0x00000000
        /*0500*/ 	.short	0x010a
        /*0502*/ 	.byte	0xff
	.zero		1


	//   ....[62]....
        /*0504*/ 	.word	0x00003170
        /*0508*/ 	.word	0x00000002
        /*050c*/ 	.word	0x00000130
        /*0510*/ 	.short	0x010a
        /*0512*/ 	.byte	0xff
	.zero		1


	//   ....[63]....
        /*0514*/ 	.word	0x000031d0
        /*0518*/ 	.word	0x00000004
        /*051c*/ 	.word	0x00000000
        /*0520*/ 	.short	0x0101
        /*0522*/ 	.byte	0xff
	.zero		1


	//   ....[64]....
        /*0524*/ 	.word	0x000031f0
        /*0528*/ 	.word	0x000000ff
        /*052c*/ 	.word	0x000000e0
        /*0530*/ 	.short	0x010a
        /*0532*/ 	.byte	0x04
	.zero		1


	//   ....[65]....
        /*0534*/ 	.word	0x00003310
        /*0538*/ 	.word	0x00000002
        /*053c*/ 	.word	0x000000d0
        /*0540*/ 	.short	0x010a
        /*0542*/ 	.byte	0xff
	.zero		1


	//   ....[66]....
        /*0544*/ 	.word	0x00003420
        /*0548*/ 	.word	0x00000002
        /*054c*/ 	.word	0x00000000
        /*0550*/ 	.short	0x0101
        /*0552*/ 	.byte	0xff
	.zero		1


	//   ....[67]....
        /*0554*/ 	.word	0x000034b0
        /*0558*/ 	.word	0x000000ff
        /*055c*/ 	.word	0x000000e0
        /*0560*/ 	.short	0x0106
        /*0562*/ 	.byte	0x04
	.zero		1


	//   ....[68]....
        /*0564*/ 	.word	0x000034d0
        /*0568*/ 	.word	0x000000ff
        /*056c*/ 	.word	0x000000e0
        /*0570*/ 	.short	0x010a
        /*0572*/ 	.byte	0x04
	.zero		1


	//   ....[69]....
        /*0574*/ 	.word	0x00003560
        /*0578*/ 	.word	0x000000ff
        /*057c*/ 	.word	0x000000e0
        /*0580*/ 	.short	0x0106
        /*0582*/ 	.byte	0x07
	.zero		1


	//   ....[70]....
        /*0584*/ 	.word	0x000035a0
        /*0588*/ 	.word	0x00000000
        /*058c*/ 	.word	0x000000e0
        /*0590*/ 	.short	0x010a
        /*0592*/ 	.byte	0xff
	.zero		1


	//   ....[71]....
        /*0594*/ 	.word	0x000037f0
        /*0598*/ 	.word	0x000000ff
        /*059c*/ 	.word	0x00000008
        /*05a0*/ 	.short	0x010a
        /*05a2*/ 	.byte	0x05
	.zero		1


	//   ....[72]....
        /*05a4*/ 	.word	0x00003810
        /*05a8*/ 	.word	0x000000ff
        /*05ac*/ 	.word	0x00000008
        /*05b0*/ 	.short	0x010a
        /*05b2*/ 	.byte	0x05
	.zero		1


	//   ....[73]....
        /*05b4*/ 	.word	0x000039a0
        /*05b8*/ 	.word	0x000000ff
        /*05bc*/ 	.word	0x00000008
        /*05c0*/ 	.short	0x010a
        /*05c2*/ 	.byte	0x05
	.zero		1


	//   ....[74]....
        /*05c4*/ 	.word	0x000039c0
        /*05c8*/ 	.word	0x000000ff
        /*05cc*/ 	.word	0x00000008
        /*05d0*/ 	.short	0x010a
        /*05d2*/ 	.byte	0x05
	.zero		1


	//   ....[75]....
        /*05d4*/ 	.word	0x00003a80
        /*05d8*/ 	.word	0x000000ff
        /*05dc*/ 	.word	0x00000000
        /*05e0*/ 	.short	0x0101
        /*05e2*/ 	.byte	0x04
	.zero		1


	//   ....[76]....
        /*05e4*/ 	.word	0x00003dc0
        /*05e8*/ 	.word	0x00000000
        /*05ec*/ 	.word	0x000000d0
        /*05f0*/ 	.short	0x010a
        /*05f2*/ 	.byte	0xff
	.zero		1


	//   ....[77]....
        /*05f4*/ 	.word	0x00003e80
        /*05f8*/ 	.word	0x00000000
        /*05fc*/ 	.word	0x00000000
        /*0600*/ 	.short	0x0101
        /*0602*/ 	.byte	0xff
	.zero		1


	//   ....[78]....
        /*0604*/ 	.word	0x00003f40
        /*0608*/ 	.word	0x000000ff
        /*060c*/ 	.word	0x00000000
        /*0610*/ 	.short	0x010a
        /*0612*/ 	.byte	0x04
	.zero		1


	//   ....[79]....
        /*0614*/ 	.word	0x00003f50
        /*0618*/ 	.word	0x000000ff
        /*061c*/ 	.word	0x00000110
        /*0620*/ 	.short	0x010a
        /*0622*/ 	.byte	0x1f
	.zero		1


	//   ....[80]....
        /*0624*/ 	.word	0x00004000
        /*0628*/ 	.word	0x000000ff
        /*062c*/ 	.word	0x00000000
        /*0630*/ 	.short	0x010a
        /*0632*/ 	.byte	0x05
	.zero		1


	//   ....[81]....
        /*0634*/ 	.word	0x00004130
        /*0638*/ 	.word	0x000000ff
        /*063c*/ 	.word	0x00000000
        /*0640*/ 	.short	0x010a
        /*0642*/ 	.byte	0x04
	.zero		1


	//   ....[82]....
        /*0644*/ 	.word	0x00004430
        /*0648*/ 	.word	0x000000ff
        /*064c*/ 	.word	0x00000000
        /*0650*/ 	.short	0x010a
        /*0652*/ 	.byte	0x04
	.zero		1


	//   ....[83]....
        /*0654*/ 	.word	0x000044c0
        /*0658*/ 	.word	0x000000ff
        /*065c*/ 	.word	0x00000000
        /*0660*/ 	.short	0x010a
        /*0662*/ 	.byte	0x05
	.zero		1


	//   ....[84]....
        /*0664*/ 	.word	0x00004550
        /*0668*/ 	.word	0x000000ff
        /*066c*/ 	.word	0x00000000
        /*0670*/ 	.short	0x010a
        /*0672*/ 	.byte	0x05
	.zero		1


	//   ....[85]....
        /*0674*/ 	.word	0x000045f0
        /*0678*/ 	.word	0x00000000
        /*067c*/ 	.word	0x00000000
        /*0680*/ 	.short	0x010a
        /*0682*/ 	.byte	0xff
	.zero		1


	//   ....[86]....
        /*0684*/ 	.word	0x00004630
        /*0688*/ 	.word	0x00000000
        /*068c*/ 	.word	0x00000000
        /*0690*/ 	.short	0x010a
        /*0692*/ 	.byte	0xff
	.zero		1


	//   ....[87]....
        /*0694*/ 	.word	0x000046a0
        /*0698*/ 	.word	0x000000ff
        /*069c*/ 	.word	0x00000000
        /*06a0*/ 	.short	0x0101
        /*06a2*/ 	.byte	0x04
	.zero		1


	//   ....[88]....
        /*06a4*/ 	.word	0x000046e0
        /*06a8*/ 	.word	0x000000ff
        /*06ac*/ 	.word	0x00000150
        /*06b0*/ 	.short	0x010a
        /*06b2*/ 	.byte	0x1a
	.zero		1


	//   ....[89]....
        /*06b4*/ 	.word	0x00004730
        /*06b8*/ 	.word	0x000000ff
        /*06bc*/ 	.word	0x00000000
        /*06c0*/ 	.short	0x0101
        /*06c2*/ 	.byte	0x04
	.zero		1


	//   ....[90]....
        /*06c4*/ 	.word	0x00004c10
        /*06c8*/ 	.word	0x0000000c
        /*06cc*/ 	.word	0x000000d0
        /*06d0*/ 	.short	0x010a
        /*06d2*/ 	.byte	0xff
	.zero		1


	//   ....[91]....
        /*06d4*/ 	.word	0x00004d80
        /*06d8*/ 	.word	0x00000000
        /*06dc*/ 	.word	0x00000000
        /*06e0*/ 	.short	0x0101
        /*06e2*/ 	.byte	0xff
	.zero		1


	//   ....[92]....
        /*06e4*/ 	.word	0x00005210
        /*06e8*/ 	.word	0x000000ff
        /*06ec*/ 	.word	0x000000c8
        /*06f0*/ 	.short	0x010a
        /*06f2*/ 	.byte	0x15
	.zero		1


	//   ....[93]....
        /*06f4*/ 	.word	0x00005390
        /*06f8*/ 	.word	0x000000ff
        /*06fc*/ 	.word	0x000000a0
        /*0700*/ 	.short	0x010a
        /*0702*/ 	.byte	0x15
	.zero		1


	//   ....[94]....
        /*0704*/ 	.word	0x00005580
        /*0708*/ 	.word	0x000000ff
        /*070c*/ 	.word	0x00000080
        /*0710*/ 	.short	0x010b
        /*0712*/ 	.byte	0x15
	.zero		1


	//   ....[95]....
        /*0714*/ 	.word	0x00005590
        /*0718*/ 	.word	0x000000ff
        /*071c*/ 	.word	0x00000000
        /*0720*/ 	.short	0x0101
        /*0722*/ 	.byte	0x2e
	.zero		1


	//   ....[96]....
        /*0724*/ 	.word	0x000055a0
        /*0728*/ 	.word	0x000000ff
        /*072c*/ 	.word	0x000000a8
        /*0730*/ 	.short	0x010a
        /*0732*/ 	.byte	0x15
	.zero		1


	//   ....[97]....
        /*0734*/ 	.word	0x00005750
        /*0738*/ 	.word	0x000000ff
        /*073c*/ 	.word	0x00000088
        /*0740*/ 	.short	0x010b
        /*0742*/ 	.byte	0x15
	.zero		1


	//   ....[98]....
        /*0744*/ 	.word	0x00005760
        /*0748*/ 	.word	0x000000ff
        /*074c*/ 	.word	0x00000000
        /*0750*/ 	.short	0x0101
        /*0752*/ 	.byte	0x27
	.zero		1


	//   ....[99]....
        /*0754*/ 	.word	0x00005770
        /*0758*/ 	.word	0x000000ff
        /*075c*/ 	.word	0x000000b0
        /*0760*/ 	.short	0x010a
        /*0762*/ 	.byte	0x15
	.zero		1


	//   ....[100]....
        /*0764*/ 	.word	0x00005920
        /*0768*/ 	.word	0x000000ff
        /*076c*/ 	.word	0x00000090
        /*0770*/ 	.short	0x010b
        /*0772*/ 	.byte	0x15
	.zero		1


	//   ....[101]....
        /*0774*/ 	.word	0x00005930
        /*0778*/ 	.word	0x000000ff
        /*077c*/ 	.word	0x00000000
        /*0780*/ 	.short	0x0101
        /*0782*/ 	.byte	0x26
	.zero		1


	//   ....[102]....
        /*0784*/ 	.word	0x00005940
        /*0788*/ 	.word	0x000000ff
        /*078c*/ 	.word	0x000000b8
        /*0790*/ 	.short	0x010a
        /*0792*/ 	.byte	0x15
	.zero		1


	//   ....[103]....
        /*0794*/ 	.word	0x00005b90
        /*0798*/ 	.word	0x000000ff
        /*079c*/ 	.word	0x00000098
        /*07a0*/ 	.short	0x010b
        /*07a2*/ 	.byte	0x15
	.zero		1


	//   ....[104]....
        /*07a4*/ 	.word	0x00005ba0
        /*07a8*/ 	.word	0x000000ff
        /*07ac*/ 	.word	0x00000000
        /*07b0*/ 	.short	0x0101
        /*07b2*/ 	.byte	0x25
	.zero		1


	//   ....[105]....
        /*07b4*/ 	.word	0x00005be0
        /*07b8*/ 	.word	0x000000ff
        /*07bc*/ 	.word	0x000000a0
        /*07c0*/ 	.short	0x010a
        /*07c2*/ 	.byte	0x15
	.zero		1


	//   ....[106]....
        /*07c4*/ 	.word	0x00005c00
        /*07c8*/ 	.word	0x000000ff
        /*07cc*/ 	.word	0x000000a8
        /*07d0*/ 	.short	0x010a
        /*07d2*/ 	.byte	0x15
	.zero		1


	//   ....[107]....
        /*07d4*/ 	.word	0x00005c20
        /*07d8*/ 	.word	0x000000ff
        /*07dc*/ 	.word	0x000000b0
        /*07e0*/ 	.short	0x010a
        /*07e2*/ 	.byte	0x15
	.zero		1


	//   ....[108]....
        /*07e4*/ 	.word	0x00005c60
        /*07e8*/ 	.word	0x00000000
        /*07ec*/ 	.word	0x000000b8
        /*07f0*/ 	.short	0x010a
        /*07f2*/ 	.byte	0xff
	.zero		1


	//   ....[109]....
        /*07f4*/ 	.word	0x00005fd0
        /*07f8*/ 	.word	0x00000003
        /*07fc*/ 	.word	0x000000d0
        /*0800*/ 	.short	0x010a
        /*0802*/ 	.byte	0xff
	.zero		1


	//   ....[110]....
        /*0804*/ 	.word	0x00006150
        /*0808*/ 	.word	0x00000000
        /*080c*/ 	.word	0x00000000
        /*0810*/ 	.short	0x0101
        /*0812*/ 	.byte	0xff
	.zero		1


	//   ....[111]....
        /*0814*/ 	.word	0x00006c70
        /*0818*/ 	.word	0x000000ff
        /*081c*/ 	.word	0x00000080
        /*0820*/ 	.short	0x010a
        /*0822*/ 	.byte	0x2b
	.zero		1


	//   ....[112]....
        /*0824*/ 	.word	0x00006c90
        /*0828*/ 	.word	0x00000065
        /*082c*/ 	.word	0x000000f0
        /*0830*/ 	.short	0x010a
        /*0832*/ 	.byte	0xff
	.zero		1


	//   ....[113]....
        /*0834*/ 	.word	0x00006d80
        /*0838*/ 	.word	0x000000ff
        /*083c*/ 	.word	0x00000080
        /*0840*/ 	.short	0x010a
        /*0842*/ 	.byte	0x2b
	.zero		1


	//   ....[114]....
        /*0844*/ 	.word	0x00006e70
        /*0848*/ 	.word	0x00000065
        /*084c*/ 	.word	0x000000f0
        /*0850*/ 	.short	0x010a
        /*0852*/ 	.byte	0xff
	.zero		1


	//   ....[115]....
        /*0854*/ 	.word	0x00007980
        /*0858*/ 	.word	0x00000000
        /*085c*/ 	.word	0x00000000
        /*0860*/ 	.short	0x0101
        /*0862*/ 	.byte	0xff
	.zero		1


	//   ....[116]....
        /*0864*/ 	.word	0x00007990
        /*0868*/ 	.word	0x00000003
        /*086c*/ 	.word	0x00000080
        /*0870*/ 	.short	0x010a
        /*0872*/ 	.byte	0xff
	.zero		1


	//   ....[117]....
        /*0874*/ 	.word	0x00007a70
        /*0878*/ 	.word	0x00000003
        /*087c*/ 	.word	0x00000080
        /*0880*/ 	.short	0x010a
        /*0882*/ 	.byte	0xff
	.zero		1


	//   ....[118]....
        /*0884*/ 	.word	0x00008620
        /*0888*/ 	.word	0x0000003d
        /*088c*/ 	.word	0x00000000
        /*0890*/ 	.short	0x0101
        /*0892*/ 	.byte	0xff
	.zero		1


	//   ....[119]....
        /*0894*/ 	.word	0x00008640
        /*0898*/ 	.word	0x0000003e
        /*089c*/ 	.word	0x00000080
        /*08a0*/ 	.short	0x010a
        /*08a2*/ 	.byte	0xff
	.zero		1


	//   ....[120]....
        /*08a4*/ 	.word	0x00008710
        /*08a8*/ 	.word	0x0000003e
        /*08ac*/ 	.word	0x00000080
        /*08b0*/ 	.short	0x010a
        /*08b2*/ 	.byte	0xff
	.zero		1


	//   ....[121]....
        /*08b4*/ 	.word	0x000092b0
        /*08b8*/ 	.word	0x0000003d
        /*08bc*/ 	.word	0x00000000
        /*08c0*/ 	.short	0x0101
        /*08c2*/ 	.byte	0xff
	.zero		1


	//   ....[122]....
        /*08c4*/ 	.word	0x000092d0
        /*08c8*/ 	.word	0x0000003e
        /*08cc*/ 	.word	0x00000080
        /*08d0*/ 	.short	0x010a
        /*08d2*/ 	.byte	0xff
	.zero		1


	//   ....[123]....
        /*08d4*/ 	.word	0x000093a0
        /*08d8*/ 	.word	0x0000003e
        /*08dc*/ 	.word	0x00000080
        /*08e0*/ 	.short	0x010a
        /*08e2*/ 	.byte	0xff
	.zero		1


	//   ....[124]....
        /*08e4*/ 	.word	0x00009670
        /*08e8*/ 	.word	0x00000065
        /*08ec*/ 	.word	0x00000000
        /*08f0*/ 	.short	0x0101
        /*08f2*/ 	.byte	0xff
	.zero		1


	//   ....[125]....
        /*08f4*/ 	.word	0x00009f90
        /*08f8*/ 	.word	0x00000003
        /*08fc*/ 	.word	0x00000000
        /*0900*/ 	.short	0x0101
        /*0902*/ 	.byte	0xff
	.zero		1


	//   ....[126]....
        /*0904*/ 	.word	0x0000a250
        /*0908*/ 	.word	0x000000ff
        /*090c*/ 	.word	0x00000000
        /*0910*/ 	.short	0x0101
        /*0912*/ 	.byte	0x06
	.zero		1


	//   ....[127]....
        /*0914*/ 	.word	0x0000a270
        /*0918*/ 	.word	0x00000000
        /*091c*/ 	.word	0x00000140
        /*0920*/ 	.short	0x010a
        /*0922*/ 	.byte	0xff
	.zero		1


	//   ....[128]....
        /*0924*/ 	.word	0x0000a2d0
        /*0928*/ 	.word	0x00000000
        /*092c*/ 	.word	0x00000040
        /*0930*/ 	.short	0x010a
        /*0932*/ 	.byte	0xff
	.zero		1


	//   ....[129]....
        /*0934*/ 	.word	0x0000a330
        /*0938*/ 	.word	0x00000000
        /*093c*/ 	.word	0x00000040
        /*0940*/ 	.short	0x010a
        /*0942*/ 	.byte	0xff
	.zero		1


	//   ....[130]....
        /*0944*/ 	.word	0x0000a380
        /*0948*/ 	.word	0x00000003
        /*094c*/ 	.word	0x000000d0
        /*0950*/ 	.short	0x010a
        /*0952*/ 	.byte	0xff
	.zero		1


	//   ....[131]....
        /*0954*/ 	.word	0x0000a3e0
        /*0958*/ 	.word	0x00000000
        /*095c*/ 	.word	0x00000000
        /*0960*/ 	.short	0x010a
        /*0962*/ 	.byte	0xff
	.zero		1


	//   ....[132]....
        /*0964*/ 	.word	0x0000a440
        /*0968*/ 	.word	0x00000000
        /*096c*/ 	.word	0x00000000
        /*0970*/ 	.short	0x010a
        /*0972*/ 	.byte	0xff
	.zero		1


	//   ....[133]....
        /*0974*/ 	.word	0x0000a4a0
        /*0978*/ 	.word	0x00000000
        /*097c*/ 	.word	0x00000000
        /*0980*/ 	.short	0x010a
        /*0982*/ 	.byte	0xff
	.zero		1


	//   ....[134]....
        /*0984*/ 	.word	0x0000a500
        /*0988*/ 	.word	0x00000000
        /*098c*/ 	.word	0x00000000
        /*0990*/ 	.short	0x010a
        /*0992*/ 	.byte	0xff
	.zero		1


	//   ....[135]....
        /*0994*/ 	.word	0x0000a560
        /*0998*/ 	.word	0x00000000
        /*099c*/ 	.word	0x00000000
        /*09a0*/ 	.short	0x010a
        /*09a2*/ 	.byte	0xff
	.zero		1


	//   ....[136]....
        /*09a4*/ 	.word	0x0000a5c0
        /*09a8*/ 	.word	0x00000000
        /*09ac*/ 	.word	0x00000000
        /*09b0*/ 	.short	0x010a
        /*09b2*/ 	.byte	0xff
	.zero		1


	//   ....[137]....
        /*09b4*/ 	.word	0x0000a620
        /*09b8*/ 	.word	0x00000000
        /*09bc*/ 	.word	0x00000000
        /*09c0*/ 	.short	0x010a
        /*09c2*/ 	.byte	0xff
	.zero		1


	//   ....[138]....
        /*09c4*/ 	.word	0x0000a670
        /*09c8*/ 	.word	0x00000002
        /*09cc*/ 	.word	0x00000130
        /*09d0*/ 	.short	0x010a
        /*09d2*/ 	.byte	0xff
	.zero		1


	//   ....[139]....
        /*09d4*/ 	.word	0x0000a6d0
        /*09d8*/ 	.word	0x00000002
        /*09dc*/ 	.word	0x000000e0
        /*09e0*/ 	.short	0x010a
        /*09e2*/ 	.byte	0xff
	.zero		1


	//   ....[140]....
        /*09e4*/ 	.word	0x0000a720
        /*09e8*/ 	.word	0x00000002
        /*09ec*/ 	.word	0x000000d0
        /*09f0*/ 	.short	0x010a
        /*09f2*/ 	.byte	0xff
	.zero		1


	//   ....[141]....
        /*09f4*/ 	.word	0x0000a780
        /*09f8*/ 	.word	0x00000000
        /*09fc*/ 	.word	0x000000e0
        /*0a00*/ 	.short	0x010a
        /*0a02*/ 	.byte	0xff
	.zero		1


	//   ....[142]....
        /*0a04*/ 	.word	0x0000a7e0
        /*0a08*/ 	.word	0x00000000
        /*0a0c*/ 	.word	0x00000008
        /*0a10*/ 	.short	0x010a
        /*0a12*/ 	.byte	0xff
	.zero		1


	//   ....[143]....
        /*0a14*/ 	.word	0x0000a8d0
        /*0a18*/ 	.word	0x00000000
        /*0a1c*/ 	.word	0x00000008
        /*0a20*/ 	.short	0x010a
        /*0a22*/ 	.byte	0xff
	.zero		1


	//   ....[144]....
        /*0a24*/ 	.word	0x0000a920
        /*0a28*/ 	.word	0x00000000
        /*0a2c*/ 	.word	0x000000d0
        /*0a30*/ 	.short	0x010a
        /*0a32*/ 	.byte	0xff
	.zero		1


	//   ....[145]....
        /*0a34*/ 	.word	0x0000a980
        /*0a38*/ 	.word	0x00000000
        /*0a3c*/ 	.word	0x00000110
        /*0a40*/ 	.short	0x010a
        /*0a42*/ 	.byte	0xff
	.zero		1


	//   ....[146]....
        /*0a44*/ 	.word	0x0000a9e0
        /*0a48*/ 	.word	0x00000000
        /*0a4c*/ 	.word	0x00000000
        /*0a50*/ 	.short	0x010a
        /*0a52*/ 	.byte	0xff
	.zero		1


	//   ....[147]....
        /*0a54*/ 	.word	0x0000aa40
        /*0a58*/ 	.word	0x00000000
        /*0a5c*/ 	.word	0x00000000
        /*0a60*/ 	.short	0x010a
        /*0a62*/ 	.byte	0xff
	.zero		1


	//   ....[148]....
        /*0a64*/ 	.word	0x0000aaa0
        /*0a68*/ 	.word	0x00000000
        /*0a6c*/ 	.word	0x00000000
        /*0a70*/ 	.short	0x010a
        /*0a72*/ 	.byte	0xff
	.zero		1


	//   ....[149]....
        /*0a74*/ 	.word	0x0000ab00
        /*0a78*/ 	.word	0x00000000
        /*0a7c*/ 	.word	0x00000000
        /*0a80*/ 	.short	0x010a
        /*0a82*/ 	.byte	0xff
	.zero		1


	//   ....[150]....
        /*0a84*/ 	.word	0x0000ab60
        /*0a88*/ 	.word	0x00000000
        /*0a8c*/ 	.word	0x00000150
        /*0a90*/ 	.short	0x010a
        /*0a92*/ 	.byte	0xff
	.zero		1


	//   ....[151]....
        /*0a94*/ 	.word	0x0000abb0
        /*0a98*/ 	.word	0x0000000c
        /*0a9c*/ 	.word	0x000000d0
        /*0aa0*/ 	.short	0x010a
        /*0aa2*/ 	.byte	0xff
	.zero		1


	//   ....[152]....
        /*0aa4*/ 	.word	0x0000ac10
        /*0aa8*/ 	.word	0x00000000
        /*0aac*/ 	.word	0x000000c8
        /*0ab0*/ 	.short	0x010a
        /*0ab2*/ 	.byte	0xff
	.zero		1


	//   ....[153]....
        /*0ab4*/ 	.word	0x0000ac70
        /*0ab8*/ 	.word	0x00000000
        /*0abc*/ 	.word	0x000000a0
        /*0ac0*/ 	.short	0x010a
        /*0ac2*/ 	.byte	0xff
	.zero		1


	//   ....[154]....
        /*0ac4*/ 	.word	0x0000acd0
        /*0ac8*/ 	.word	0x00000000
        /*0acc*/ 	.word	0x000000a8
        /*0ad0*/ 	.short	0x010a
        /*0ad2*/ 	.byte	0xff
	.zero		1


	//   ....[155]....
        /*0ad4*/ 	.word	0x0000ad30
        /*0ad8*/ 	.word	0x00000000
        /*0adc*/ 	.word	0x000000b0
        /*0ae0*/ 	.short	0x010a
        /*0ae2*/ 	.byte	0xff
	.zero		1


	//   ....[156]....
        /*0ae4*/ 	.word	0x0000ad90
        /*0ae8*/ 	.word	0x00000000
        /*0aec*/ 	.word	0x000000b8
        /*0af0*/ 	.short	0x010a
        /*0af2*/ 	.byte	0xff
	.zero		1


	//   ....[157]....
        /*0af4*/ 	.word	0x0000adf0
        /*0af8*/ 	.word	0x00000000
        /*0afc*/ 	.word	0x000000a0
        /*0b00*/ 	.short	0x010a
        /*0b02*/ 	.byte	0xff
	.zero		1


	//   ....[158]....
        /*0b04*/ 	.word	0x0000ae50
        /*0b08*/ 	.word	0x00000000
        /*0b0c*/ 	.word	0x000000a8
        /*0b10*/ 	.short	0x010a
        /*0b12*/ 	.byte	0xff
	.zero		1


	//   ....[159]....
        /*0b14*/ 	.word	0x0000aeb0
        /*0b18*/ 	.word	0x00000000
        /*0b1c*/ 	.word	0x000000b0
        /*0b20*/ 	.short	0x010a
        /*0b22*/ 	.byte	0xff
	.zero		1


	//   ....[160]....
        /*0b24*/ 	.word	0x0000af00
        /*0b28*/ 	.word	0x00000003
        /*0b2c*/ 	.word	0x000000d0
        /*0b30*/ 	.short	0x010a
        /*0b32*/ 	.byte	0xff
	.zero		1


	//   ....[161]....
        /*0b34*/ 	.word	0x0000af60
        /*0b38*/ 	.word	0x00000002
        /*0b3c*/ 	.word	0x00000080
        /*0b40*/ 	.short	0x010a
        /*0b42*/ 	.byte	0xff
	.zero		1


	//   ....[162]....
        /*0b44*/ 	.word	0x0000afb0
        /*0b48*/ 	.word	0x00000065
        /*0b4c*/ 	.word	0x000000f0
        /*0b50*/ 	.short	0x010a
        /*0b52*/ 	.byte	0xff
	.zero		1


	//   ....[163]....
        /*0b54*/ 	.word	0x0000b000
        /*0b58*/ 	.word	0x00000003
        /*0b5c*/ 	.word	0x00000080
        /*0b60*/ 	.short	0x010a
        /*0b62*/ 	.byte	0xff
	.zero		1


	//   ....[164]....
        /*0b64*/ 	.word	0x0000b050
        /*0b68*/ 	.word	0x0000003e
        /*0b6c*/ 	.word	0x00000080
        /*0b70*/ 	.short	0x010a
        /*0b72*/ 	.byte	0xff
	.zero		1


	//   ....[165]....
        /*0b74*/ 	.word	0x0000b0a0
        /*0b78*/ 	.word	0x0000003e
        /*0b7c*/ 	.word	0x00000080
        /*0b80*/ 	.short	0x010a
        /*0b82*/ 	.byte	0xff
	.zero		1


	//----- nvinfo : EIATTR_NUM_MBARRIERS
	.align		4
.L_47:
        /*0b84*/ 	.byte	0x03, 0x38
        /*0b86*/ 	.short	0x002b


	//----- nvinfo : EIATTR_EXIT_INSTR_OFFSETS
	.align		4
        /*0b88*/ 	.byte	0x04, 0x1c
        /*0b8a*/ 	.short	(.L_49 - .L_48)


	//   ....[0]....
.L_48:
        /*0b8c*/ 	.word	0x00003060


	//   ....[1]....
        /*0b90*/ 	.word	0x00003570


	//   ....[2]....
        /*0b94*/ 	.word	0x000035d0


	//   ....[3]....
        /*0b98*/ 	.word	0x00004960


	//   ....[4]....
        /*0b9c*/ 	.word	0x00005c90


	//   ....[5]....
        /*0ba0*/ 	.word	0x00005cd0


	//   ....[6]....
        /*0ba4*/ 	.word	0x0000a140


	//   ....[7]....
        /*0ba8*/ 	.word	0x0000a1b0


	//   ....[8]....
        /*0bac*/ 	.word	0x0000a1e0


	//   ....[9]....
        /*0bb0*/ 	.word	0x0000a260


	//----- nvinfo : EIATTR_MAX_THREADS
	.align		4
.L_49:
        /*0bb4*/ 	.byte	0x04, 0x05
        /*0bb6*/ 	.short	(.L_51 - .L_50)
.L_50:
        /*0bb8*/ 	.word	0x00000100
        /*0bbc*/ 	.word	0x00000001
        /*0bc0*/ 	.word	0x00000001


	//----- nvinfo : EIATTR_CRS_STACK_SIZE
	.align		4
.L_51:
        /*0bc4*/ 	.byte	0x04, 0x1e
        /*0bc6*/ 	.short	(.L_53 - .L_52)
.L_52:
        /*0bc8*/ 	.word	0x00000000


	//----- nvinfo : EIATTR_CBANK_PARAM_SIZE
	.align		4
.L_53:
        /*0bcc*/ 	.byte	0x03, 0x19
        /*0bce*/ 	.short	0x0800


	//----- nvinfo : EIATTR_PARAM_CBANK
	.align		4
        /*0bd0*/ 	.byte	0x04, 0x0a
        /*0bd2*/ 	.short	(.L_55 - .L_54)
	.align		4
.L_54:
        /*0bd4*/ 	.word	index@(.nv.constant0._ZN7cutlass13device_kernelINS_4gemm6kernel13GemmUniversalIN4cute5tupleIJiiiiEEENS1_10collective13CollectiveMmaINS1_35MainloopSm100TmaUmmaWarpSpecializedILi8ELi2ELi4ENS5_IJNS4_1CILi4EEENSA_ILi2EEENSA_ILi1EEEEEEEENS5_IJNSA_ILi128EEENSA_ILi256EEENSA_ILi64EEEEEENS_6half_tENS5_IJlSD_lEEESK_SL_NS4_8TiledMMAINS4_8MMA_AtomIJNS4_26SM100_MMA_F16BF16_2x1SM_SSISK_SK_fLi128ELi256ELNS4_4UMMA5MajorE0ELSQ_0ELNSP_7ScaleInE0ELSR_0EEEEEENS4_6LayoutINS5_IJSD_SD_SD_EEENS5_IJNSA_ILi0EEESW_SW_EEEEENS5_IJNS4_10UnderscoreESZ_SZ_EEEEENS4_28SM100_TMA_2SM_LOAD_MULTICASTENS4_14ComposedLayoutINS4_7SwizzleILi3ELi4ELi3EEENS4_18smem_ptr_flag_bitsILi16EEENSU_INS5_IJNSA_ILi8EEESI_EEENS5_IJSI_SD_EEEEEEEvNS4_8identityES12_S1C_vS1D_EENS_8epilogue10collective18CollectiveEpilogueINS1F_23Sm100TmaWarpSpecializedILi4ELi2ELi32ELb1ELb0EEEJNS5_IJSI_SH_SI_EEENS5_IJNSU_ISI_SD_EENSU_INS5_IJNSA_ILi32EEESC_EEENS5_IJSD_SG_EEEEEEEESK_SL_SK_SL_NS1F_6fusion15FusionCallbacksIS1J_NS1R_17LinearCombinationISK_fSK_fLNS_15FloatRoundStyleE2EEES1K_S1Q_JEEENS4_5SM1004TMEM4LOAD26SM100_TMEM_LOAD_32dp32b32xENS4_13SM90_TMA_LOADENS13_INS14_ILi2ELi4ELi3EEES17_NSU_INS5_IJS18_S1M_EEENS5_IJS1M_SD_EEEEEEENS4_39AutoVectorizingCopyWithAssumedAlignmentILi128EEENS4_14SM90_TMA_STOREES26_S28_S28_EEEvvEEEEvNT_6ParamsE)
        /*0bd8*/ 	.short	0x0380
        /*0bda*/ 	.short	0x0800


	//----- nvinfo : EIATTR_SW_WAR
	.align		4
.L_55:
        /*0bdc*/ 	.byte	0x04, 0x36
        /*0bde*/ 	.short	(.L_57 - .L_56)
.L_56:
        /*0be0*/ 	.word	0x00000008
.L_57:


//--------------------- .nv.callgraph             --------------------------
	.section	.nv.callgraph,"",@"SHT_CUDA_CALLGRAPH"
	.align	4
	.sectionentsize	8
	.align		4
        /*0000*/ 	.word	0x00000000
	.align		4
        /*0004*/ 	.word	0xffffffff
	.align		4
        /*0008*/ 	.word	index@(_ZN7cutlass13device_kernelINS_4gemm6kernel13GemmUniversalIN4cute5tupleIJiiiiEEENS1_10collective13CollectiveMmaINS1_35MainloopSm100TmaUmmaWarpSpecializedILi8ELi2ELi4ENS5_IJNS4_1CILi4EEENSA_ILi2EEENSA_ILi1EEEEEEEENS5_IJNSA_ILi128EEENSA_ILi256EEENSA_ILi64EEEEEENS_6half_tENS5_IJlSD_lEEESK_SL_NS4_8TiledMMAINS4_8MMA_AtomIJNS4_26SM100_MMA_F16BF16_2x1SM_SSISK_SK_fLi128ELi256ELNS4_4UMMA5MajorE0ELSQ_0ELNSP_7ScaleInE0ELSR_0EEEEEENS4_6LayoutINS5_IJSD_SD_SD_EEENS5_IJNSA_ILi0EEESW_SW_EEEEENS5_IJNS4_10UnderscoreESZ_SZ_EEEEENS4_28SM100_TMA_2SM_LOAD_MULTICASTENS4_14ComposedLayoutINS4_7SwizzleILi3ELi4ELi3EEENS4_18smem_ptr_flag_bitsILi16EEENSU_INS5_IJNSA_ILi8EEESI_EEENS5_IJSI_SD_EEEEEEEvNS4_8identityES12_S1C_vS1D_EENS_8epilogue10collective18CollectiveEpilogueINS1F_23Sm100TmaWarpSpecializedILi4ELi2ELi32ELb1ELb0EEEJNS5_IJSI_SH_SI_EEENS5_IJNSU_ISI_SD_EENSU_INS5_IJNSA_ILi32EEESC_EEENS5_IJSD_SG_EEEEEEEESK_SL_SK_SL_NS1F_6fusion15FusionCallbacksIS1J_NS1R_17LinearCombinationISK_fSK_fLNS_15FloatRoundStyleE2EEES1K_S1Q_JEEENS4_5SM1004TMEM4LOAD26SM100_TMEM_LOAD_32dp32b32xENS4_13SM90_TMA_LOADENS13_INS14_ILi2ELi4ELi3EEES17_NSU_INS5_IJS18_S1M_EEENS5_IJS1M_SD_EEEEEEENS4_39AutoVectorizingCopyWithAssumedAlignmentILi128EEENS4_14SM90_TMA_STOREES26_S28_S28_EEEvvEEEEvNT_6ParamsE)
	.align		4
        /*000c*/ 	.word	index@(__assertfail)
	.align		4
        /*0010*/ 	.word	0x00000000
	.align		4
        /*0014*/ 	.word	0xfffffffe
	.align		4
        /*0018*/ 	.word	0x00000000
	.align		4
        /*001c*/ 	.word	0xfffffffd
	.align		4
        /*0020*/ 	.word	0x00000000
	.align		4
        /*0024*/ 	.word	0xfffffffc


//--------------------- .nv.constant4             --------------------------
	.section	.nv.constant4,"a",@progbits
	.align	8
	.align		8
.nv.constant4:
        /*0000*/ 	.dword	__assertfail
	.align		8
        /*0008*/ 	.dword	__unnamed_1
	.align		8
        /*0010*/ 	.dword	__unnamed_2
	.align		8
        /*0018*/ 	.dword	_ZN40_INTERNAL_7e2f189a_4_k_cu_8beeace0_352064cuda3std3__45__cpo5beginE
	.align		8
        /*0020*/ 	.dword	_ZN40_INTERNAL_7e2f189a_4_k_cu_8beeace0_352064cuda3std3__45__cpo3endE
	.align		8
        /*0028*/ 	.dword	_ZN40_INTERNAL_7e2f189a_4_k_cu_8beeace0_352064cuda3std3__45__cpo6cbeginE
	.align		8
        /*0030*/ 	.dword	_ZN40_INTERNAL_7e2f189a_4_k_cu_8beeace0_352064cuda3std3__45__cpo4cendE
	.align		8
        /*0038*/ 	.dword	_ZN40_INTERNAL_7e2f189a_4_k_cu_8beeace0_352064cuda3std3__442_GLOBAL__N__7e2f189a_4_k_cu_8beeace0_352066ignoreE
	.align		8
        /*0040*/ 	.dword	_ZN40_INTERNAL_7e2f189a_4_k_cu_8beeace0_352064cuda3std3__419piecewise_constructE
	.align		8
        /*0048*/ 	.dword	_ZN40_INTERNAL_7e2f189a_4_k_cu_8beeace0_352064cuda3std3__48in_placeE
	.align		8
        /*0050*/ 	.dword	_ZN40_INTERNAL_7e2f189a_4_k_cu_8beeace0_352064cuda3std6ranges3__45__cpo4swapE
	.align		8
        /*0058*/ 	.dword	_ZN40_INTERNAL_7e2f189a_4_k_cu_8beeace0_352064cuda3std6ranges3__45__cpo9iter_moveE
	.align		8
        /*0060*/ 	.dword	_ZN40_INTERNAL_7e2f189a_4_k_cu_8beeace0_352064cute7productE
	.align		8
        /*0068*/ 	.dword	_ZN40_INTERNAL_7e2f189a_4_k_cu_8beeace0_352064cute1_E
	.align		8
        /*0070*/ 	.dword	$str$25
	.align		8
        /*0078*/ 	.dword	$str$26
	.align		8
        /*0080*/ 	.dword	$str$27
	.align		8
        /*0088*/ 	.dword	$str$28


//--------------------- .text._ZN7cutlass13device_kernelINS_4gemm6kernel13GemmUniversalIN4cute5tupleIJiiiiEEENS1_10collective13CollectiveMmaINS1_35MainloopSm100TmaUmmaWarpSpecializedILi8ELi2ELi4ENS5_IJNS4_1CILi4EEENSA_ILi2EEENSA_ILi1EEEEEEEENS5_IJNSA_ILi128EEENSA_ILi256EEENSA_ILi64EEEEEENS_6half_tENS5_IJlSD_lEEESK_SL_NS4_8TiledMMAINS4_8MMA_AtomIJNS4_26SM100_MMA_F16BF16_2x1SM_SSISK_SK_fLi128ELi256ELNS4_4UMMA5MajorE0ELSQ_0ELNSP_7ScaleInE0ELSR_0EEEEEENS4_6LayoutINS5_IJSD_SD_SD_EEENS5_IJNSA_ILi0EEESW_SW_EEEEENS5_IJNS4_10UnderscoreESZ_SZ_EEEEENS4_28SM100_TMA_2SM_LOAD_MULTICASTENS4_14ComposedLayoutINS4_7SwizzleILi3ELi4ELi3EEENS4_18smem_ptr_flag_bitsILi16EEENSU_INS5_IJNSA_ILi8EEESI_EEENS5_IJSI_SD_EEEEEEEvNS4_8identityES12_S1C_vS1D_EENS_8epilogue10collective18CollectiveEpilogueINS1F_23Sm100TmaWarpSpecializedILi4ELi2ELi32ELb1ELb0EEEJNS5_IJSI_SH_SI_EEENS5_IJNSU_ISI_SD_EENSU_INS5_IJNSA_ILi32EEESC_EEENS5_IJSD_SG_EEEEEEEESK_SL_SK_SL_NS1F_6fusion15FusionCallbacksIS1J_NS1R_17LinearCombinationISK_fSK_fLNS_15FloatRoundStyleE2EEES1K_S1Q_JEEENS4_5SM1004TMEM4LOAD26SM100_TMEM_LOAD_32dp32b32xENS4_13SM90_TMA_LOADENS13_INS14_ILi2ELi4ELi3EEES17_NSU_INS5_IJS18_S1M_EEENS5_IJS1M_SD_EEEEEEENS4_39AutoVectorizingCopyWithAssumedAlignmentILi128EEENS4_14SM90_TMA_STOREES26_S28_S28_EEEvvEEEEvNT_6ParamsE --------------------------
	.section	.text._ZN7cutlass13device_kernelINS_4gemm6kernel13GemmUniversalIN4cute5tupleIJiiiiEEENS1_10collective13CollectiveMmaINS1_35MainloopSm100TmaUmmaWarpSpecializedILi8ELi2ELi4ENS5_IJNS4_1CILi4EEENSA_ILi2EEENSA_ILi1EEEEEEEENS5_IJNSA_ILi128EEENSA_ILi256EEENSA_ILi64EEEEEENS_6half_tENS5_IJlSD_lEEESK_SL_NS4_8TiledMMAINS4_8MMA_AtomIJNS4_26SM100_MMA_F16BF16_2x1SM_SSISK_SK_fLi128ELi256ELNS4_4UMMA5MajorE0ELSQ_0ELNSP_7ScaleInE0ELSR_0EEEEEENS4_6LayoutINS5_IJSD_SD_SD_EEENS5_IJNSA_ILi0EEESW_SW_EEEEENS5_IJNS4_10UnderscoreESZ_SZ_EEEEENS4_28SM100_TMA_2SM_LOAD_MULTICASTENS4_14ComposedLayoutINS4_7SwizzleILi3ELi4ELi3EEENS4_18smem_ptr_flag_bitsILi16EEENSU_INS5_IJNSA_ILi8EEESI_EEENS5_IJSI_SD_EEEEEEEvNS4_8identityES12_S1C_vS1D_EENS_8epilogue10collective18CollectiveEpilogueINS1F_23Sm100TmaWarpSpecializedILi4ELi2ELi32ELb1ELb0EEEJNS5_IJSI_SH_SI_EEENS5_IJNSU_ISI_SD_EENSU_INS5_IJNSA_ILi32EEESC_EEENS5_IJSD_SG_EEEEEEEESK_SL_SK_SL_NS1F_6fusion15FusionCallbacksIS1J_NS1R_17LinearCombinationISK_fSK_fLNS_15FloatRoundStyleE2EEES1K_S1Q_JEEENS4_5SM1004TMEM4LOAD26SM100_TMEM_LOAD_32dp32b32xENS4_13SM90_TMA_LOADENS13_INS14_ILi2ELi4ELi3EEES17_NSU_INS5_IJS18_S1M_EEENS5_IJS1M_SD_EEEEEEENS4_39AutoVectorizingCopyWithAssumedAlignmentILi128EEENS4_14SM90_TMA_STOREES26_S28_S28_EEEvvEEEEvNT_6ParamsE,"ax",@progbits
	.align	128
.text._ZN7cutlass13device_kernelINS_4gemm6kernel13GemmUniversalIN4cute5tupleIJiiiiEEENS1_10collective13CollectiveMmaINS1_35MainloopSm100TmaUmmaWarpSpecializedILi8ELi2ELi4ENS5_IJNS4_1CILi4EEENSA_ILi2EEENSA_ILi1EEEEEEEENS5_IJNSA_ILi128EEENSA_ILi256EEENSA_ILi64EEEEEENS_6half_tENS5_IJlSD_lEEESK_SL_NS4_8TiledMMAINS4_8MMA_AtomIJNS4_26SM100_MMA_F16BF16_2x1SM_SSISK_SK_fLi128ELi256ELNS4_4UMMA5MajorE0ELSQ_0ELNSP_7ScaleInE0ELSR_0EEEEEENS4_6LayoutINS5_IJSD_SD_SD_EEENS5_IJNSA_ILi0EEESW_SW_EEEEENS5_IJNS4_10UnderscoreESZ_SZ_EEEEENS4_28SM100_TMA_2SM_LOAD_MULTICASTENS4_14ComposedLayoutINS4_7SwizzleILi3ELi4ELi3EEENS4_18smem_ptr_flag_bitsILi16EEENSU_INS5_IJNSA_ILi8EEESI_EEENS5_IJSI_SD_EEEEEEEvNS4_8identityES12_S1C_vS1D_EENS_8epilogue10collective18CollectiveEpilogueINS1F_23Sm100TmaWarpSpecializedILi4ELi2ELi32ELb1ELb0EEEJNS5_IJSI_SH_SI_EEENS5_IJNSU_ISI_SD_EENSU_INS5_IJNSA_ILi32EEESC_EEENS5_IJSD_SG_EEEEEEEESK_SL_SK_SL_NS1F_6fusion15FusionCallbacksIS1J_NS1R_17LinearCombinationISK_fSK_fLNS_15FloatRoundStyleE2EEES1K_S1Q_JEEENS4_5SM1004TMEM4LOAD26SM100_TMEM_LOAD_32dp32b32xENS4_13SM90_TMA_LOADENS13_INS14_ILi2ELi4ELi3EEES17_NSU_INS5_IJS18_S1M_EEENS5_IJS1M_SD_EEEEEEENS4_39AutoVectorizingCopyWithAssumedAlignmentILi128EEENS4_14SM90_TMA_STOREES26_S28_S28_EEEvvEEEEvNT_6ParamsE:
        .type           _ZN7cutlass13device_kernelINS_4gemm6kernel13GemmUniversalIN4cute5tupleIJiiiiEEENS1_10collective13CollectiveMmaINS1_35MainloopSm100TmaUmmaWarpSpecializedILi8ELi2ELi4ENS5_IJNS4_1CILi4EEENSA_ILi2EEENSA_ILi1EEEEEEEENS5_IJNSA_ILi128EEENSA_ILi256EEENSA_ILi64EEEEEENS_6half_tENS5_IJlSD_lEEESK_SL_NS4_8TiledMMAINS4_8MMA_AtomIJNS4_26SM100_MMA_F16BF16_2x1SM_SSISK_SK_fLi128ELi256ELNS4_4UMMA5MajorE0ELSQ_0ELNSP_7ScaleInE0ELSR_0EEEEEENS4_6LayoutINS5_IJSD_SD_SD_EEENS5_IJNSA_ILi0EEESW_SW_EEEEENS5_IJNS4_10UnderscoreESZ_SZ_EEEEENS4_28SM100_TMA_2SM_LOAD_MULTICASTENS4_14ComposedLayoutINS4_7SwizzleILi3ELi4ELi3EEENS4_18smem_ptr_flag_bitsILi16EEENSU_INS5_IJNSA_ILi8EEESI_EEENS5_IJSI_SD_EEEEEEEvNS4_8identityES12_S1C_vS1D_EENS_8epilogue10collective18CollectiveEpilogueINS1F_23Sm100TmaWarpSpecializedILi4ELi2ELi32ELb1ELb0EEEJNS5_IJSI_SH_SI_EEENS5_IJNSU_ISI_SD_EENSU_INS5_IJNSA_ILi32EEESC_EEENS5_IJSD_SG_EEEEEEEESK_SL_SK_SL_NS1F_6fusion15FusionCallbacksIS1J_NS1R_17LinearCombinationISK_fSK_fLNS_15FloatRoundStyleE2EEES1K_S1Q_JEEENS4_5SM1004TMEM4LOAD26SM100_TMEM_LOAD_32dp32b32xENS4_13SM90_TMA_LOADENS13_INS14_ILi2ELi4ELi3EEES17_NSU_INS5_IJS18_S1M_EEENS5_IJS1M_SD_EEEEEEENS4_39AutoVectorizingCopyWithAssumedAlignmentILi128EEENS4_14SM90_TMA_STOREES26_S28_S28_EEEvvEEEEvNT_6ParamsE,@function
        .size           _ZN7cutlass13device_kernelINS_4gemm6kernel13GemmUniversalIN4cute5tupleIJiiiiEEENS1_10collective13CollectiveMmaINS1_35MainloopSm100TmaUmmaWarpSpecializedILi8ELi2ELi4ENS5_IJNS4_1CILi4EEENSA_ILi2EEENSA_ILi1EEEEEEEENS5_IJNSA_ILi128EEENSA_ILi256EEENSA_ILi64EEEEEENS_6half_tENS5_IJlSD_lEEESK_SL_NS4_8TiledMMAINS4_8MMA_AtomIJNS4_26SM100_MMA_F16BF16_2x1SM_SSISK_SK_fLi128ELi256ELNS4_4UMMA5MajorE0ELSQ_0ELNSP_7ScaleInE0ELSR_0EEEEEENS4_6LayoutINS5_IJSD_SD_SD_EEENS5_IJNSA_ILi0EEESW_SW_EEEEENS5_IJNS4_10UnderscoreESZ_SZ_EEEEENS4_28SM100_TMA_2SM_LOAD_MULTICASTENS4_14ComposedLayoutINS4_7SwizzleILi3ELi4ELi3EEENS4_18smem_ptr_flag_bitsILi16EEENSU_INS5_IJNSA_ILi8EEESI_EEENS5_IJSI_SD_EEEEEEEvNS4_8identityES12_S1C_vS1D_EENS_8epilogue10collective18CollectiveEpilogueINS1F_23Sm100TmaWarpSpecializedILi4ELi2ELi32ELb1ELb0EEEJNS5_IJSI_SH_SI_EEENS5_IJNSU_ISI_SD_EENSU_INS5_IJNSA_ILi32EEESC_EEENS5_IJSD_SG_EEEEEEEESK_SL_SK_SL_NS1F_6fusion15FusionCallbacksIS1J_NS1R_17LinearCombinationISK_fSK_fLNS_15FloatRoundStyleE2EEES1K_S1Q_JEEENS4_5SM1004TMEM4LOAD26SM100_TMEM_LOAD_32dp32b32xENS4_13SM90_TMA_LOADENS13_INS14_ILi2ELi4ELi3EEES17_NSU_INS5_IJS18_S1M_EEENS5_IJS1M_SD_EEEEEEENS4_39AutoVectorizingCopyWithAssumedAlignmentILi128EEENS4_14SM90_TMA_STOREES26_S28_S28_EEEvvEEEEvNT_6ParamsE,(.L_x_209 - _ZN7cutlass13device_kernelINS_4gemm6kernel13GemmUniversalIN4cute5tupleIJiiiiEEENS1_10collective13CollectiveMmaINS1_35MainloopSm100TmaUmmaWarpSpecializedILi8ELi2ELi4ENS5_IJNS4_1CILi4EEENSA_ILi2EEENSA_ILi1EEEEEEEENS5_IJNSA_ILi128EEENSA_ILi256EEENSA_ILi64EEEEEENS_6half_tENS5_IJlSD_lEEESK_SL_NS4_8TiledMMAINS4_8MMA_AtomIJNS4_26SM100_MMA_F16BF16_2x1SM_SSISK_SK_fLi128ELi256ELNS4_4UMMA5MajorE0ELSQ_0ELNSP_7ScaleInE0ELSR_0EEEEEENS4_6LayoutINS5_IJSD_SD_SD_EEENS5_IJNSA_ILi0EEESW_SW_EEEEENS5_IJNS4_10UnderscoreESZ_SZ_EEEEENS4_28SM100_TMA_2SM_LOAD_MULTICASTENS4_14ComposedLayoutINS4_7SwizzleILi3ELi4ELi3EEENS4_18smem_ptr_flag_bitsILi16EEENSU_INS5_IJNSA_ILi8EEESI_EEENS5_IJSI_SD_EEEEEEEvNS4_8identityES12_S1C_vS1D_EENS_8epilogue10collective18CollectiveEpilogueINS1F_23Sm100TmaWarpSpecializedILi4ELi2ELi32ELb1ELb0EEEJNS5_IJSI_SH_SI_EEENS5_IJNSU_ISI_SD_EENSU_INS5_IJNSA_ILi32EEESC_EEENS5_IJSD_SG_EEEEEEEESK_SL_SK_SL_NS1F_6fusion15FusionCallbacksIS1J_NS1R_17LinearCombinationISK_fSK_fLNS_15FloatRoundStyleE2EEES1K_S1Q_JEEENS4_5SM1004TMEM4LOAD26SM100_TMEM_LOAD_32dp32b32xENS4_13SM90_TMA_LOADENS13_INS14_ILi2ELi4ELi3EEES17_NSU_INS5_IJS18_S1M_EEENS5_IJS1M_SD_EEEEEEENS4_39AutoVectorizingCopyWithAssumedAlignmentILi128EEENS4_14SM90_TMA_STOREES26_S28_S28_EEEvvEEEEvNT_6ParamsE)
        .other          _ZN7cutlass13device_kernelINS_4gemm6kernel13GemmUniversalIN4cute5tupleIJiiiiEEENS1_10collective13CollectiveMmaINS1_35MainloopSm100TmaUmmaWarpSpecializedILi8ELi2ELi4ENS5_IJNS4_1CILi4EEENSA_ILi2EEENSA_ILi1EEEEEEEENS5_IJNSA_ILi128EEENSA_ILi256EEENSA_ILi64EEEEEENS_6half_tENS5_IJlSD_lEEESK_SL_NS4_8TiledMMAINS4_8MMA_AtomIJNS4_26SM100_MMA_F16BF16_2x1SM_SSISK_SK_fLi128ELi256ELNS4_4UMMA5MajorE0ELSQ_0ELNSP_7ScaleInE0ELSR_0EEEEEENS4_6LayoutINS5_IJSD_SD_SD_EEENS5_IJNSA_ILi0EEESW_SW_EEEEENS5_IJNS4_10UnderscoreESZ_SZ_EEEEENS4_28SM100_TMA_2SM_LOAD_MULTICASTENS4_14ComposedLayoutINS4_7SwizzleILi3ELi4ELi3EEENS4_18smem_ptr_flag_bitsILi16EEENSU_INS5_IJNSA_ILi8EEESI_EEENS5_IJSI_SD_EEEEEEEvNS4_8identityES12_S1C_vS1D_EENS_8epilogue10collective18CollectiveEpilogueINS1F_23Sm100TmaWarpSpecializedILi4ELi2ELi32ELb1ELb0EEEJNS5_IJSI_SH_SI_EEENS5_IJNSU_ISI_SD_EENSU_INS5_IJNSA_ILi32EEESC_EEENS5_IJSD_SG_EEEEEEEESK_SL_SK_SL_NS1F_6fusion15FusionCallbacksIS1J_NS1R_17LinearCombinationISK_fSK_fLNS_15FloatRoundStyleE2EEES1K_S1Q_JEEENS4_5SM1004TMEM4LOAD26SM100_TMEM_LOAD_32dp32b32xENS4_13SM90_TMA_LOADENS13_INS14_ILi2ELi4ELi3EEES17_NSU_INS5_IJS18_S1M_EEENS5_IJS1M_SD_EEEEEEENS4_39AutoVectorizingCopyWithAssumedAlignmentILi128EEENS4_14SM90_TMA_STOREES26_S28_S28_EEEvvEEEEvNT_6ParamsE,@"STO_CUDA_ENTRY STV_DEFAULT"
_ZN7cutlass13device_kernelINS_4gemm6kernel13GemmUniversalIN4cute5tupleIJiiiiEEENS1_10collective13CollectiveMmaINS1_35MainloopSm100TmaUmmaWarpSpecializedILi8ELi2ELi4ENS5_IJNS4_1CILi4EEENSA_ILi2EEENSA_ILi1EEEEEEEENS5_IJNSA_ILi128EEENSA_ILi256EEENSA_ILi64EEEEEENS_6half_tENS5_IJlSD_lEEESK_SL_NS4_8TiledMMAINS4_8MMA_AtomIJNS4_26SM100_MMA_F16BF16_2x1SM_SSISK_SK_fLi128ELi256ELNS4_4UMMA5MajorE0ELSQ_0ELNSP_7ScaleInE0ELSR_0EEEEEENS4_6LayoutINS5_IJSD_SD_SD_EEENS5_IJNSA_ILi0EEESW_SW_EEEEENS5_IJNS4_10UnderscoreESZ_SZ_EEEEENS4_28SM100_TMA_2SM_LOAD_MULTICASTENS4_14ComposedLayoutINS4_7SwizzleILi3ELi4ELi3EEENS4_18smem_ptr_flag_bitsILi16EEENSU_INS5_IJNSA_ILi8EEESI_EEENS5_IJSI_SD_EEEEEEEvNS4_8identityES12_S1C_vS1D_EENS_8epilogue10collective18CollectiveEpilogueINS1F_23Sm100TmaWarpSpecializedILi4ELi2ELi32ELb1ELb0EEEJNS5_IJSI_SH_SI_EEENS5_IJNSU_ISI_SD_EENSU_INS5_IJNSA_ILi32EEESC_EEENS5_IJSD_SG_EEEEEEEESK_SL_SK_SL_NS1F_6fusion15FusionCallbacksIS1J_NS1R_17LinearCombinationISK_fSK_fLNS_15FloatRoundStyleE2EEES1K_S1Q_JEEENS4_5SM1004TMEM4LOAD26SM100_TMEM_LOAD_32dp32b32xENS4_13SM90_TMA_LOADENS13_INS14_ILi2ELi4ELi3EEES17_NSU_INS5_IJS18_S1M_EEENS5_IJS1M_SD_EEEEEEENS4_39AutoVectorizingCopyWithAssumedAlignmentILi128EEENS4_14SM90_TMA_STOREES26_S28_S28_EEEvvEEEEvNT_6ParamsE:
[----:B------:R-:W1:Y:S01]  /*0000*/  LDC R1, c[0x0][0x37c] ;  /* 0x0000df00ff017b82 */ /* 0x000e620000000800 */
[----:B------:R-:W2:Y:S01]  /*0010*/  S2R R98, SR_TID.X ;  /* 0x0000000000627919 */ /* 0x000ea20000002100 */
[----:B------:R-:W3:Y:S06]  /*0020*/  LDCU.64 UR8, c[0x0][0x890] ;  /* 0x00011200ff0877ac */ /* 0x000eec0008000a00 */
[----:B------:R-:W4:Y:S01]  /*0030*/  S2UR UR4, SR_CgaCtaId ;  /* 0x00000000000479c3 */ /* 0x000f220000008800 */
[----:B------:R-:W-:Y:S02]  /*0040*/  PRMT R84, RZ, 0x7610, R84 ;  /* 0x00007610ff547816 */ /* 0x000fe40000000054 */
[----:B------:R-:W-:-:S02]  /*0050*/  ELECT P0, URZ, PT ;  /* 0x0000000000ff782f */ /* 0x000fc40003800000 */
[----:B---3--:R-:W-:-:S04]  /*0060*/  ISETP.NE.U32.AND P1, PT, RZ, UR8, PT ;  /* 0x00000008ff007c0c */ /* 0x008fc8000bf25070 */
[----:B------:R-:W-:Y:S01]  /*0070*/  ISETP.NE.AND.EX P2, PT, RZ, UR9, PT, P1 ;  /* 0x00000009ff007c0c */ /* 0x000fe2000bf45310 */
[----:B----4-:R-:W-:Y:S02]  /*0080*/  ULOP3.LUT UR47, UR4, 0x1, URZ, 0xc0, !UPT ;  /* 0x00000001042f7892 */ /* 0x010fe4000f8ec0ff */
[----:B------:R-:W-:Y:S01]  /*0090*/  ULOP3.LUT UR46, UR4, 0x1, URZ, 0x3c, !UPT ;  /* 0x00000001042e7892 */ /* 0x000fe2000f8e3cff */
[----:B--2---:R-:W-:-:S05]  /*00a0*/  SHF.R.U32.HI R85, RZ, 0x5, R98 ;  /* 0x00000005ff557819 */ /* 0x004fca0000011662 */
[----:B------:R-:W2:Y:S02]  /*00b0*/  SHFL.IDX PT, R0, R85, RZ, 0x1f ;  /* 0x00001fff55007589 */ /* 0x000ea400000e0000 */
[----:B--2---:R-:W-:Y:S02]  /*00c0*/  R2UR UR22, R0 ;  /* 0x00000000001672ca */ /* 0x004fe400000e0000 */
[----:B-1----:R-:W-:-:S13]  /*00d0*/  @P2 BRA `(.L_x_0) ;  /* 0x0000000000302947 */ /* 0x002fda0003800000 */
[----:B------:R-:W1:Y:S02]  /*00e0*/  LDCU.64 UR4, c[0x0][0x888] ;  /* 0x00011100ff0477ac */ /* 0x000e640008000a00 */
[----:B-1----:R-:W-:-:S04]  /*00f0*/  UISETP.NE.U32.AND UP0, UPT, UR4, URZ, UPT ;  /* 0x000000ff0400728c */ /* 0x002fc8000bf05070 */
[----:B------:R-:W-:-:S09]  /*0100*/  UISETP.NE.AND.EX UP0, UPT, UR5, URZ, UPT, UP0 ;  /* 0x000000ff0500728c */ /* 0x000fd2000bf05300 */
[----:B------:R-:W-:Y:S05]  /*0110*/  BRA.U !UP0, `(.L_x_1) ;  /* 0x0000000108147547 */ /* 0x000fea000b800000 */
[----:B------:R-:W1:Y:S01]  /*0120*/  LDC.64 R2, c[0x0][0x888] ;  /* 0x00022200ff027b82 */ /* 0x000e620000000a00 */
[----:B------:R-:W1:Y:S02]  /*0130*/  LDCU.64 UR4, c[0x0][0x358] ;  /* 0x00006b00ff0477ac */ /* 0x000e640008000a00 */
[----:B-1----:R1:W5:Y:S01]  /*0140*/  LDG.E R41, desc[UR4][R2.64] ;  /* 0x0000000402297981 */ /* 0x002362000c1e1900 */
[----:B------:R-:W-:Y:S01]  /*0150*/  HFMA2 R84, -RZ, RZ, 0, 5.9604644775390625e-08 ;  /* 0x00000001ff547431 */ /* 0x000fe200000001ff */
[----:B------:R-:W-:Y:S05]  /*0160*/  BRA `(.L_x_0) ;  /* 0x00000000000c7947 */ /* 0x000fea0003800000 */
.L_x_1:
[----:B------:R-:W1:Y:S01]  /*0170*/  LDCU UR4, c[0x0][0x880] ;  /* 0x00011000ff0477ac */ /* 0x000e620008000800 */
[----:B------:R-:W-:Y:S01]  /*0180*/  HFMA2 R84, -RZ, RZ, 0, 5.9604644775390625e-08 ;  /* 0x00000001ff547431 */ /* 0x000fe200000001ff */
[----:B-1----:R-:W-:-:S07]  /*0190*/  MOV R41, UR4 ;  /* 0x0000000400297c02 */ /* 0x002fce0008000f00 */
.L_x_0:
[----:B------:R-:W2:Y:S02]  /*01a0*/  LDCU.64 UR4, c[0x0][0x8b0] ;  /* 0x00011600ff0477ac */ /* 0x000ea40008000a00 */
[----:B--2---:R-:W-:-:S04]  /*01b0*/  UISETP.NE.U32.AND UP0, UPT, UR4, URZ, UPT ;  /* 0x000000ff0400728c */ /* 0x004fc8000bf05070 */
[----:B------:R-:W-:-:S09]  /*01c0*/  UISETP.NE.AND.EX UP0, UPT, UR5, URZ, UPT, UP0 ;  /* 0x000000ff0500728c */ /* 0x000fd2000bf05300 */
[----:B------:R-:W-:Y:S05]  /*01d0*/  BRA.U UP0, `(.L_x_2) ;  /* 0x0000000100287547 */ /* 0x000fea000b800000 */
[----:B------:R-:W2:Y:S02]  /*01e0*/  LDCU.64 UR4, c[0x0][0x8a8] ;  /* 0x00011500ff0477ac */ /* 0x000ea40008000a00 */
[----:B--2---:R-:W-:-:S04]  /*01f0*/  UISETP.NE.U32.AND UP0, UPT, UR4, URZ, UPT ;  /* 0x000000ff0400728c */ /* 0x004fc8000bf05070 */
[----:B------:R-:W-:-:S09]  /*0200*/  UISETP.NE.AND.EX UP0, UPT, UR5, URZ, UPT, UP0 ;  /* 0x000000ff0500728c */ /* 0x000fd2000bf05300 */
[----:B------:R-:W-:Y:S05]  /*0210*/  BRA.U !UP0, `(.L_x_3) ;  /* 0x0000000108107547 */ /* 0x000fea000b800000 */
[----:B------:R-:W2:Y:S01]  /*0220*/  LDC.64 R38, c[0x0][0x8a8] ;  /* 0x00022a00ff267b82 */ /* 0x000ea20000000a00 */
[----:B------:R-:W2:Y:S02]  /*0230*/  LDCU.64 UR4, c[0x0][0x358] ;  /* 0x00006b00ff0477ac */ /* 0x000ea40008000a00 */
[----:B--2---:R2:W5:Y:S01]  /*0240*/  LDG.E R38, desc[UR4][R38.64] ;  /* 0x0000000426267981 */ /* 0x004562000c1e1900 */
[----:B------:R-:W-:Y:S05]  /*0250*/  BRA `(.L_x_2) ;  /* 0x0000000000087947 */ /* 0x000fea0003800000 */
.L_x_3:
[----:B------:R-:W2:Y:S02]  /*0260*/  LDCU UR4, c[0x0][0x8a0] ;  /* 0x00011400ff0477ac */ /* 0x000ea40008000800 */
[----:B--2---:R-:W-:Y:S02]  /*0270*/  MOV R38, UR4 ;  /* 0x0000000400267c02 */ /* 0x004fe40008000f00 */
.L_x_2:
[----:B------:R-:W-:Y:S01]  /*0280*/  IMAD.U32 R0, RZ, RZ, UR22 ;  /* 0x00000016ff007e24 */ /* 0x000fe2000f8e00ff */
[----:B------:R-:W-:Y:S04]  /*0290*/  BSSY.RECONVERGENT B0, `(.L_x_4) ;  /* 0x000000c000007945 */ /* 0x000fe80003800200 */
[C---:B------:R-:W-:Y:S02]  /*02a0*/  ISETP.NE.OR P3, PT, R0.reuse, 0x1, !P0 ;  /* 0x000000010000780c */ /* 0x040fe40004765670 */
[----:B------:R-:W-:-:S11]  /*02b0*/  ISETP.NE.OR P2, PT, R0, 0x3, !P0 ;  /* 0x000000030000780c */ /* 0x000fd60004745670 */
[----:B------:R-:W-:Y:S05]  /*02c0*/  @P3 BRA `(.L_x_5) ;  /* 0x0000000000203947 */ /* 0x000fea0003800000 */
[----:B------:R-:W3:Y:S02]  /*02d0*/  LDCU.64 UR4, c[0x0][0x348] ;  /* 0x00006900ff0477ac */ /* 0x000ee40008000a00 */
[----:B---3--:R-:W-:Y:S02]  /*02e0*/  UIADD3 UR6, UP1, UPT, UR4, 0x80, URZ ;  /* 0x0000008004067890 */ /* 0x008fe4000ff3e0ff */
[----:B------:R-:W-:Y:S02]  /*02f0*/  UIADD3 UR4, UP0, UPT, UR4, 0x180, URZ ;  /* 0x0000018004047890 */ /* 0x000fe4000ff1e0ff */
[----:B------:R-:W-:Y:S02]  /*0300*/  UIADD3.X UR7, UPT, UPT, URZ, UR5, URZ, UP1, !UPT ;  /* 0x00000005ff077290 */ /* 0x000fe40008ffe4ff */
[----:B------:R-:W-:-:S07]  /*0310*/  UIADD3.X UR5, UPT, UPT, URZ, UR5, URZ, UP0, !UPT ;  /* 0x00000005ff057290 */ /* 0x000fce00087fe4ff */
[----:B------:R3:W-:Y:S02]  /*0320*/  UTMACCTL.PF [UR6] ;  /* 0x00000000060079b9 */ /* 0x0007e40008040000 */
[----:B------:R3:W-:Y:S02]  /*0330*/  UTMACCTL.PF [UR4] ;  /* 0x00000000040079b9 */ /* 0x0007e40008040000 */
[----:B---3--:R-:W-:Y:S01]  /*0340*/  NOP ;  /* 0x0000000000007918 */ /* 0x008fe20000000000 */
.L_x_5:
[----:B------:R-:W-:Y:S05]  /*0350*/  BSYNC.RECONVERGENT B0 ;  /* 0x0000000000007941 */ /* 0x000fea0003800200 */
.L_x_4:
[----:B------:R-:W-:Y:S04]  /*0360*/  BSSY.RECONVERGENT B0, `(.L_x_6) ;  /* 0x000000a000007945 */ /* 0x000fe80003800200 */
        /* <DEDUP_REMOVED lines=9> */
.L_x_7:
[----:B------:R-:W-:Y:S05]  /*0400*/  BSYNC.RECONVERGENT B0 ;  /* 0x0000000000007941 */ /* 0x000fea0003800200 */
.L_x_6:
[----:B------:R-:W3:Y:S01]  /*0410*/  LDCU.64 UR4, c[0x0][0x888] ;  /* 0x00011100ff0477ac */ /* 0x000ee20008000a00 */
[----:B------:R-:W-:Y:S01]  /*0420*/  ISETP.NE.AND.EX P1, PT, RZ, UR9, PT, P1 ;  /* 0x00000009ff007c0c */ /* 0x000fe2000bf25310 */
[----:B------:R-:W-:Y:S01]  /*0430*/  UPLOP3.LUT UP5, UPT, UPT, UPT, UPT, 0x80, 0x8 ;  /* 0x000000000008789c */ /* 0x000fe20003faf070 */
[----:B---3--:R-:W-:-:S04]  /*0440*/  ISETP.NE.U32.AND P2, PT, RZ, UR4, PT ;  /* 0x00000004ff007c0c */ /* 0x008fc8000bf45070 */
[----:B------:R-:W-:-:S13]  /*0450*/  ISETP.NE.AND.EX P2, PT, RZ, UR5, PT, P2 ;  /* 0x00000005ff007c0c */ /* 0x000fda000bf45320 */
[----:B------:R-:W-:Y:S05]  /*0460*/  @P2 BRA P1, `(.L_x_8) ;  /* 0x0000000000282947 */ /* 0x000fea0000800000 */
[----:B------:R-:W-:Y:S01]  /*0470*/  UISETP.NE.U32.AND UP0, UPT, UR8, URZ, UPT ;  /* 0x000000ff0800728c */ /* 0x000fe2000bf05070 */
[----:B-----5:R-:W-:Y:S01]  /*0480*/  FSETP.NEU.AND P1, PT, R41, RZ, PT ;  /* 0x000000ff2900720b */ /* 0x020fe20003f2d000 */
[----:B------:R-:W-:Y:S02]  /*0490*/  UISETP.NE.U32.AND UP2, UPT, UR4, URZ, UPT ;  /* 0x000000ff0400728c */ /* 0x000fe4000bf45070 */
[----:B------:R-:W-:Y:S02]  /*04a0*/  UISETP.NE.AND.EX UP1, UPT, UR9, URZ, UPT, UP0 ;  /* 0x000000ff0900728c */ /* 0x000fe4000bf25300 */
[----:B------:R-:W-:-:S04]  /*04b0*/  UISETP.NE.AND.EX UP0, UPT, UR5, URZ, UPT, UP2 ;  /* 0x000000ff0500728c */ /* 0x000fc8000bf05320 */
[----:B------:R-:W-:-:S04]  /*04c0*/  USEL UR4, URZ, 0xffffffff, UP0 ;  /* 0xffffffffff047887 */ /* 0x000fc80008000000 */
[----:B------:R-:W-:Y:S01]  /*04d0*/  VOTEU.ANY UP0, P1 ;  /* 0x0000000000ff7886 */ /* 0x000fe20000800100 */
[----:B------:R-:W-:-:S04]  /*04e0*/  @!UP1 USEL UR4, URZ, 0xffffffff, UP0 ;  /* 0xffffffffff049887 */ /* 0x000fc80008000000 */
[----:B------:R-:W-:-:S04]  /*04f0*/  ULOP3.LUT UR4, UR4, 0x1, URZ, 0xc0, !UPT ;  /* 0x0000000104047892 */ /* 0x000fc8000f8ec0ff */
[----:B------:R-:W-:-:S11]  /*0500*/  UISETP.NE.U32.AND UP5, UPT, UR4, 0x1, UPT ;  /* 0x000000010400788c */ /* 0x000fd6000bfa5070 */
.L_x_8:
[----:B------:R-:W3:Y:S01]  /*0510*/  SHFL.IDX PT, R0, R85, RZ, 0x1f ;  /* 0x00001fff55007589 */ /* 0x000ee200000e0000 */
[----:B------:R-:W-:-:S04]  /*0520*/  UISETP.NE.AND UP0, UPT, UR22, 0x2, UPT ;  /* 0x000000021600788c */ /* 0x000fc8000bf05270 */
[----:B------:R-:W-:Y:S02]  /*0530*/  UISETP.EQ.AND UP1, UPT, UR47, URZ, !UP0 ;  /* 0x000000ff2f00728c */ /* 0x000fe4000c722270 */
[----:B------:R-:W-:-:S04]  /*0540*/  USEL UR53, URZ, 0x1, UP0 ;  /* 0x00000001ff357887 */ /* 0x000fc80008000000 */
[----:B------:R-:W-:Y:S02]  /*0550*/  PLOP3.LUT P3, PT, P0, PT, UP1, 0x80, 0x8 ;  /* 0x000000000008781c */ /* 0x000fe4000076f018 */
[----:B---3--:R-:W-:-:S13]  /*0560*/  ISETP.NE.AND P1, PT, R0, RZ, PT ;  /* 0x000000ff0000720c */ /* 0x008fda0003f25270 */
[----:B------:R-:W-:Y:S05]  /*0570*/  @P1 BRA `(.L_x_9) ;  /* 0x0000000000781947 */ /* 0x000fea0003800000 */
[----:B------:R-:W3:Y:S01]  /*0580*/  S2UR UR5, SR_CgaCtaId ;  /* 0x00000000000579c3 */ /* 0x000ee20000008800 */
[----:B------:R-:W-:Y:S01]  /*0590*/  UMOV UR4, 0x400 ;  /* 0x0000040000047882 */ /* 0x000fe20000000000 */
[----:B------:R-:W-:Y:S01]  /*05a0*/  UMOV UR8, 0x1 ;  /* 0x0000000100087882 */ /* 0x000fe20000000000 */
[----:B------:R-:W-:Y:S01]  /*05b0*/  UMOV UR6, 0x3 ;  /* 0x0000000300067882 */ /* 0x000fe20000000000 */
[----:B------:R-:W-:-:S04]  /*05c0*/  UIADD3 UR8, UPT, UPT, -UR8, 0x100000, URZ ;  /* 0x0010000008087890 */ /* 0x000fc8000fffe1ff */
[----:B------:R-:W-:Y:S02]  /*05d0*/  USHF.L.U32 UR9, UR8, 0xb, URZ ;  /* 0x0000000b08097899 */ /* 0x000fe400080006ff */
[----:B------:R-:W-:Y:S02]  /*05e0*/  USHF.L.U32 UR8, UR8, 0x1, URZ ;  /* 0x0000000108087899 */ /* 0x000fe400080006ff */
[----:B------:R-:W-:-:S04]  /*05f0*/  UIADD3 UR6, UPT, UPT, -UR6, 0x100000, URZ ;  /* 0x0010000006067890 */ /* 0x000fc8000fffe1ff */
[----:B------:R-:W-:Y:S02]  /*0600*/  USHF.L.U32 UR7, UR6, 0xb, URZ ;  /* 0x0000000b06077899 */ /* 0x000fe400080006ff */
[----:B------:R-:W-:Y:S01]  /*0610*/  USHF.L.U32 UR6, UR6, 0x1, URZ ;  /* 0x0000000106067899 */ /* 0x000fe200080006ff */
[----:B------:R-:W-:Y:S01]  /*0620*/  ELECT P1, URZ, PT ;  /* 0x0000000000ff782f */ /* 0x000fe20003820000 */
[----:B---3--:R-:W-:Y:S01]  /*0630*/  ULEA UR4, UR5, UR4, 0x18 ;  /* 0x0000000405047291 */ /* 0x008fe2000f8ec0ff */
[----:B------:R-:W3:Y:S11]  /*0640*/  FENCE.VIEW.ASYNC.S ;  /* 0x00000000000073c6 */ /* 0x000ef60000000000 */
[----:B---3--:R3:W4:Y:S01]  /*0650*/  SYNCS.EXCH.64 URZ, [UR4], UR8 ;  /* 0x0000000804ff75b2 */ /* 0x0087220008000100 */
[----:B------:R3:W1:Y:S01]  /*0660*/  SYNCS.EXCH.64 URZ, [UR4+0x40], UR6 ;  /* 0x0000400604ff75b2 */ /* 0x0006620008000100 */
        /* <DEDUP_REMOVED lines=13> */
[----:B------:R3:W1:Y:S02]  /*0740*/  SYNCS.EXCH.64 URZ, [UR4+0x78], UR6 ;  /* 0x0000780604ff75b2 */ /* 0x0006640008000100 */
[----:B---3--:R-:W-:Y:S01]  /*0750*/  NOP ;  /* 0x0000000000007918 */ /* 0x008fe20000000000 */
.L_x_9:
[----:B------:R-:W3:Y:S01]  /*0760*/  SHFL.IDX PT, R0, R85, RZ, 0x1f ;  /* 0x00001fff55007589 */ /* 0x000ee200000e0000 */
[----:B------:R-:W-:Y:S01]  /*0770*/  NOP ;  /* 0x0000000000007918 */ /* 0x000fe20000000000 */
[----:B---3--:R-:W-:-:S13]  /*0780*/  ISETP.NE.AND P1, PT, R0, 0x1, PT ;  /* 0x000000010000780c */ /* 0x008fda0003f25270 */
        /* <DEDUP_REMOVED lines=14> */
[----:B---3--:R3:W1:Y:S01]  /*0870*/  SYNCS.EXCH.64 URZ, [UR4+0x80], UR8 ;  /* 0x0000800804ff75b2 */ /* 0x0086620008000100 */
[----:B------:R3:W1:Y:S01]  /*0880*/  SYNCS.EXCH.64 URZ, [UR4+0xa0], UR6 ;  /* 0x0000a00604ff75b2 */ /* 0x0006620008000100 */
[----:B------:R3:W1:Y:S01]  /*0890*/  SYNCS.EXCH.64 URZ, [UR4+0x88], UR8 ;  /* 0x0000880804ff75b2 */ /* 0x0006620008000100 */
[----:B------:R3:W1:Y:S01]  /*08a0*/  SYNCS.EXCH.64 URZ, [UR4+0xa8], UR6 ;  /* 0x0000a80604ff75b2 */ /* 0x0006620008000100 */
[----:B------:R3:W1:Y:S01]  /*08b0*/  SYNCS.EXCH.64 URZ, [UR4+0x90], UR8 ;  /* 0x0000900804ff75b2 */ /* 0x0006620008000100 */
[----:B------:R3:W1:Y:S01]  /*08c0*/  SYNCS.EXCH.64 URZ, [UR4+0xb0], UR6 ;  /* 0x0000b00604ff75b2 */ /* 0x0006620008000100 */
[----:B------:R3:W1:Y:S01]  /*08d0*/  SYNCS.EXCH.64 URZ, [UR4+0x98], UR8 ;  /* 0x0000980804ff75b2 */ /* 0x0006620008000100 */
[----:B------:R3:W1:Y:S01]  /*08e0*/  SYNCS.EXCH.64 URZ, [UR4+0xb8], UR6 ;  /* 0x0000b80604ff75b2 */ /* 0x0006620008000100 */
[----:B------:R-:W-:Y:S01]  /*08f0*/  NOP ;  /* 0x0000000000007918 */ /* 0x000fe20000000000 */
.L_x_10:
[----:B------:R-:W2:Y:S01]  /*0900*/  SHFL.IDX PT, R0, R85, RZ, 0x1f ;  /* 0x00001fff55007589 */ /* 0x000ea200000e0000 */
[----:B------:R-:W-:Y:S01]  /*0910*/  NOP ;  /* 0x0000000000007918 */ /* 0x000fe20000000000 */
[----:B--2---:R-:W-:-:S13]  /*0920*/  ISETP.NE.AND P1, PT, R0, 0x3, PT ;  /* 0x000000030000780c */ /* 0x004fda0003f25270 */
[----:B------:R-:W-:Y:S05]  /*0930*/  @P1 BRA `(.L_x_11) ;  /* 0x0000000000301947 */ /* 0x000fea0003800000 */
[----:B---3--:R-:W2:Y:S01]  /*0940*/  S2UR UR6, SR_CgaCtaId ;  /* 0x00000000000679c3 */ /* 0x008ea20000008800 */
[----:B------:R-:W-:Y:S01]  /*0950*/  UMOV UR4, 0x400 ;  /* 0x0000040000047882 */ /* 0x000fe20000000000 */
[----:B------:R-:W-:Y:S01]  /*0960*/  UMOV UR5, 0x20 ;  /* 0x0000002000057882 */ /* 0x000fe20000000000 */
[----:B------:R-:W-:Y:S01]  /*0970*/  ELECT P1, URZ, PT ;  /* 0x0000000000ff782f */ /* 0x000fe20003820000 */
[----:B--2---:R-:W-:Y:S02]  /*0980*/  ULEA UR6, UR6, UR4, 0x18 ;  /* 0x0000000406067291 */ /* 0x004fe4000f8ec0ff */
[----:B------:R-:W-:-:S04]  /*0990*/  UIADD3 UR4, UPT, UPT, -UR5, 0x100000, URZ ;  /* 0x0010000005047890 */ /* 0x000fc8000fffe1ff */
[----:B------:R-:W-:Y:S02]  /*09a0*/  USHF.L.U32 UR5, UR4, 0xb, URZ ;  /* 0x0000000b04057899 */ /* 0x000fe400080006ff */
[----:B------:R-:W-:Y:S01]  /*09b0*/  USHF.L.U32 UR4, UR4, 0x1, URZ ;  /* 0x0000000104047899 */ /* 0x000fe200080006ff */
[----:B------:R-:W2:Y:S11]  /*09c0*/  FENCE.VIEW.ASYNC.S ;  /* 0x00000000000073c6 */ /* 0x000eb60000000000 */
[----:B--2---:R2:W3:Y:S01]  /*09d0*/  SYNCS.EXCH.64 URZ, [UR6+0xc0], UR4 ;  /* 0x0000c00406ff75b2 */ /* 0x0044e20008000100 */
[----:B------:R2:W1:Y:S01]  /*09e0*/  SYNCS.EXCH.64 URZ, [UR6+0xc8], UR4 ;  /* 0x0000c80406ff75b2 */ /* 0x0004620008000100 */
[----:B------:R-:W-:Y:S01]  /*09f0*/  NOP ;  /* 0x0000000000007918 */ /* 0x000fe20000000000 */
.L_x_11:
[----:B------:R-:W4:Y:S01]  /*0a00*/  SHFL.IDX PT, R0, R85, RZ, 0x1f ;  /* 0x00001fff55007589 */ /* 0x000f2200000e0000 */
[----:B------:R-:W-:Y:S01]  /*0a10*/  NOP ;  /* 0x0000000000007918 */ /* 0x000fe20000000000 */
[----:B----4-:R-:W-:-:S13]  /*0a20*/  ISETP.NE.AND P1, PT, R0, 0x4, PT ;  /* 0x000000040000780c */ /* 0x010fda0003f25270 */
[----:B------:R-:W-:Y:S05]  /*0a30*/  @P1 BRA `(.L_x_12) ;  /* 0x00000000004c1947 */ /* 0x000fea0003800000 */
[----:B--2---:R-:W2:Y:S01]  /*0a40*/  S2UR UR5, SR_CgaCtaId ;  /* 0x00000000000579c3 */ /* 0x004ea20000008800 */
[----:B---3--:R-:W-:Y:S01]  /*0a50*/  UMOV UR4, 0x720 ;  /* 0x0000072000047882 */ /* 0x008fe20000000000 */
[----:B------:R-:W-:Y:S01]  /*0a60*/  UMOV UR6, 0x400 ;  /* 0x0000040000067882 */ /* 0x000fe20000000000 */
[----:B------:R-:W-:Y:S01]  /*0a70*/  USEL UR4, UR4, 0x620, UP5 ;  /* 0x0000062004047887 */ /* 0x000fe2000a800000 */
[----:B------:R-:W-:Y:S01]  /*0a80*/  UMOV UR8, 0x1 ;  /* 0x0000000100087882 */ /* 0x000fe20000000000 */
[----:B------:R-:W-:Y:S01]  /*0a90*/  ELECT P1, URZ, PT ;  /* 0x0000000000ff782f */ /* 0x000fe20003820000 */
[----:B------:R-:W-:-:S04]  /*0aa0*/  UIADD3 UR8, UPT, UPT, -UR8, 0x100000, URZ ;  /* 0x0010000008087890 */ /* 0x000fc8000fffe1ff */
[----:B------:R-:W-:Y:S02]  /*0ab0*/  USHF.L.U32 UR9, UR8, 0xb, URZ ;  /* 0x0000000b08097899 */ /* 0x000fe400080006ff */
[----:B------:R-:W-:Y:S02]  /*0ac0*/  USHF.L.U32 UR8, UR8, 0x1, URZ ;  /* 0x0000000108087899 */ /* 0x000fe400080006ff */
[----:B--2---:R-:W-:Y:S02]  /*0ad0*/  ULEA UR6, UR5, UR6, 0x18 ;  /* 0x0000000605067291 */ /* 0x004fe4000f8ec0ff */
[----:B------:R-:W-:-:S04]  /*0ae0*/  UIADD3 UR4, UPT, UPT, -UR4, 0x100000, URZ ;  /* 0x0010000004047890 */ /* 0x000fc8000fffe1ff */
[----:B------:R-:W-:Y:S02]  /*0af0*/  USHF.L.U32 UR5, UR4, 0xb, URZ ;  /* 0x0000000b04057899 */ /* 0x000fe400080006ff */
[----:B------:R-:W-:Y:S01]  /*0b00*/  USHF.L.U32 UR4, UR4, 0x1, URZ ;  /* 0x0000000104047899 */ /* 0x000fe200080006ff */
[----:B------:R-:W2:Y:S03]  /*0b10*/  FENCE.VIEW.ASYNC.S ;  /* 0x00000000000073c6 */ /* 0x000ea60000000000 */
[----:B--2---:R4:W2:Y:S08]  /*0b20*/  SYNCS.EXCH.64 URZ, [UR6+0xd0], UR8 ;  /* 0x0000d00806ff75b2 */ /* 0x0048b00008000100 */
[----:B------:R4:W3:Y:S01]  /*0b30*/  SYNCS.EXCH.64 URZ, [UR6+0xe0], UR4 ;  /* 0x0000e00406ff75b2 */ /* 0x0008e20008000100 */
[----:B------:R4:W1:Y:S01]  /*0b40*/  SYNCS.EXCH.64 URZ, [UR6+0xd8], UR8 ;  /* 0x0000d80806ff75b2 */ /* 0x0008620008000100 */
[----:B------:R4:W1:Y:S02]  /*0b50*/  SYNCS.EXCH.64 URZ, [UR6+0xe8], UR4 ;  /* 0x0000e80406ff75b2 */ /* 0x0008640008000100 */
[----:B----4-:R-:W-:Y:S01]  /*0b60*/  NOP ;  /* 0x0000000000007918 */ /* 0x010fe20000000000 */
.L_x_12:
[----:B------:R-:W4:Y:S01]  /*0b70*/  SHFL.IDX PT, R0, R85, RZ, 0x1f ;  /* 0x00001fff55007589 */ /* 0x000f2200000e0000 */
[----:B------:R-:W-:Y:S01]  /*0b80*/  NOP ;  /* 0x0000000000007918 */ /* 0x000fe20000000000 */
[----:B----4-:R-:W-:-:S13]  /*0b90*/  ISETP.NE.AND P1, PT, R0, 0x5, PT ;  /* 0x000000050000780c */ /* 0x010fda0003f25270 */
[----:B------:R-:W-:Y:S05]  /*0ba0*/  @P1 BRA `(.L_x_13) ;  /* 0x0000000000581947 */ /* 0x000fea0003800000 */
[----:B--2---:R-:W2:Y:S01]  /*0bb0*/  S2UR UR5, SR_CgaCtaId ;  /* 0x00000000000579c3 */ /* 0x004ea20000008800 */
[----:B---3--:R-:W-:Y:S01]  /*0bc0*/  UMOV UR4, 0x400 ;  /* 0x0000040000047882 */ /* 0x008fe20000000000 */
        /* <DEDUP_REMOVED lines=9> */
[----:B--2---:R-:W-:Y:S01]  /*0c60*/  ULEA UR4, UR5, UR4, 0x18 ;  /* 0x0000000405047291 */ /* 0x004fe2000f8ec0ff */
[----:B------:R-:W2:Y:S11]  /*0c70*/  FENCE.VIEW.ASYNC.S ;  /* 0x00000000000073c6 */ /* 0x000eb60000000000 */
[----:B--2---:R4:W2:Y:S01]  /*0c80*/  SYNCS.EXCH.64 URZ, [UR4+0xf0], UR6 ;  /* 0x0000f00604ff75b2 */ /* 0x0048a20008000100 */
[----:B------:R4:W3:Y:S01]  /*0c90*/  SYNCS.EXCH.64 URZ, [UR4+0x110], UR8 ;  /* 0x0001100804ff75b2 */ /* 0x0008e20008000100 */
[----:B------:R4:W1:Y:S01]  /*0ca0*/  SYNCS.EXCH.64 URZ, [UR4+0xf8], UR6 ;  /* 0x0000f80604ff75b2 */ /* 0x0008620008000100 */
[----:B------:R4:W1:Y:S01]  /*0cb0*/  SYNCS.EXCH.64 URZ, [UR4+0x118], UR8 ;  /* 0x0001180804ff75b2 */ /* 0x0008620008000100 */
[----:B------:R4:W1:Y:S01]  /*0cc0*/  SYNCS.EXCH.64 URZ, [UR4+0x100], UR6 ;  /* 0x0001000604ff75b2 */ /* 0x0008620008000100 */
[----:B------:R4:W1:Y:S01]  /*0cd0*/  SYNCS.EXCH.64 URZ, [UR4+0x120], UR8 ;  /* 0x0001200804ff75b2 */ /* 0x0008620008000100 */
[----:B------:R4:W1:Y:S01]  /*0ce0*/  SYNCS.EXCH.64 URZ, [UR4+0x108], UR6 ;  /* 0x0001080604ff75b2 */ /* 0x0008620008000100 */
[----:B------:R4:W1:Y:S02]  /*0cf0*/  SYNCS.EXCH.64 URZ, [UR4+0x128], UR8 ;  /* 0x0001280804ff75b2 */ /* 0x0008640008000100 */
[----:B----4-:R-:W-:Y:S01]  /*0d00*/  NOP ;  /* 0x0000000000007918 */ /* 0x010fe20000000000 */
.L_x_13:
[----:B------:R-:W4:Y:S01]  /*0d10*/  SHFL.IDX PT, R0, R85, RZ, 0x1f ;  /* 0x00001fff55007589 */ /* 0x000f2200000e0000 */
[----:B------:R-:W-:Y:S01]  /*0d20*/  ISETP.NE.OR P0, PT, RZ, UR22, !P0 ;  /* 0x00000016ff007c0c */ /* 0x000fe2000c705670 */
[----:B------:R-:W-:Y:S01]  /*0d30*/  NOP ;  /* 0x0000000000007918 */ /* 0x000fe20000000000 */
[----:B----4-:R-:W-:-:S13]  /*0d40*/  ISETP.NE.AND P1, PT, R0, 0x3, PT ;  /* 0x000000030000780c */ /* 0x010fda0003f25270 */
[----:B------:R-:W-:Y:S05]  /*0d50*/  @P1 BRA `(.L_x_14) ;  /* 0x0000000000381947 */ /* 0x000fea0003800000 */
[----:B--2---:R-:W2:Y:S01]  /*0d60*/  S2UR UR5, SR_CgaCtaId ;  /* 0x00000000000579c3 */ /* 0x004ea20000008800 */
[----:B---3--:R-:W-:Y:S01]  /*0d70*/  UMOV UR4, 0x400 ;  /* 0x0000040000047882 */ /* 0x008fe20000000000 */
[----:B------:R-:W-:Y:S01]  /*0d80*/  UMOV UR6, 0x20 ;  /* 0x0000002000067882 */ /* 0x000fe20000000000 */
[----:B------:R-:W-:Y:S01]  /*0d90*/  ELECT P1, URZ, PT ;  /* 0x0000000000ff782f */ /* 0x000fe20003820000 */
[----:B------:R-:W-:-:S04]  /*0da0*/  UIADD3 UR6, UPT, UPT, -UR6, 0x100000, URZ ;  /* 0x0010000006067890 */ /* 0x000fc8000fffe1ff */
[----:B------:R-:W-:Y:S02]  /*0db0*/  USHF.L.U32 UR7, UR6, 0xb, URZ ;  /* 0x0000000b06077899 */ /* 0x000fe400080006ff */
[----:B------:R-:W-:Y:S02]  /*0dc0*/  USHF.L.U32 UR6, UR6, 0x1, URZ ;  /* 0x0000000106067899 */ /* 0x000fe400080006ff */
[----:B--2---:R-:W-:Y:S01]  /*0dd0*/  ULEA UR4, UR5, UR4, 0x18 ;  /* 0x0000000405047291 */ /* 0x004fe2000f8ec0ff */
[----:B------:R-:W2:Y:S11]  /*0de0*/  FENCE.VIEW.ASYNC.S ;  /* 0x00000000000073c6 */ /* 0x000eb60000000000 */
[----:B--2---:R4:W2:Y:S01]  /*0df0*/  SYNCS.EXCH.64 URZ, [UR4+0x130], UR6 ;  /* 0x0001300604ff75b2 */ /* 0x0048a20008000100 */
[----:B------:R4:W3:Y:S01]  /*0e00*/  SYNCS.EXCH.64 URZ, [UR4+0x140], UR6 ;  /* 0x0001400604ff75b2 */ /* 0x0008e20008000100 */
[----:B------:R4:W1:Y:S01]  /*0e10*/  SYNCS.EXCH.64 URZ, [UR4+0x138], UR6 ;  /* 0x0001380604ff75b2 */ /* 0x0008620008000100 */
[----:B------:R4:W1:Y:S02]  /*0e20*/  SYNCS.EXCH.64 URZ, [UR4+0x148], UR6 ;  /* 0x0001480604ff75b2 */ /* 0x0008640008000100 */
[----:B----4-:R-:W-:Y:S01]  /*0e30*/  NOP ;  /* 0x0000000000007918 */ /* 0x010fe20000000000 */
.L_x_14:
[----:B---3--:R-:W3:Y:S01]  /*0e40*/  S2UR UR7, SR_CgaCtaId ;  /* 0x00000000000779c3 */ /* 0x008ee20000008800 */
[----:B------:R-:W-:Y:S01]  /*0e50*/  VOTEU.ALL UP0, P0 ;  /* 0x0000000000ff7886 */ /* 0x000fe20000000000 */
[----:B--2---:R-:W-:Y:S01]  /*0e60*/  UMOV UR4, 0x20 ;  /* 0x0000002000047882 */ /* 0x004fe20000000000 */
[----:B------:R-:W2:Y:S01]  /*0e70*/  LDCU UR33, c[0x0][0x36c] ;  /* 0x00006d80ff2177ac */ /* 0x000ea20008000800 */
[----:B------:R-:W-:Y:S01]  /*0e80*/  NOP ;  /* 0x0000000000007918 */ /* 0x000fe20000000000 */
[----:B------:R-:W-:Y:S01]  /*0e90*/  LOP3.LUT R0, R98, 0x1f, RZ, 0xc0, !PT ;  /* 0x0000001f62007812 */ /* 0x000fe200078ec0ff */
[----:B------:R-:W-:Y:S01]  /*0ea0*/  @!UP0 UMOV UR6, 0x400 ;  /* 0x0000040000068882 */ /* 0x000fe20000000000 */
[----:B------:R-:W-:-:S04]  /*0eb0*/  @!UP0 UIADD3 UR4, UPT, UPT, -UR4, 0x100000, URZ ;  /* 0x0010000004048890 */ /* 0x000fc8000fffe1ff */
[----:B------:R-:W-:Y:S02]  /*0ec0*/  @!UP0 USHF.L.U32 UR5, UR4, 0xb, URZ ;  /* 0x0000000b04058899 */ /* 0x000fe400080006ff */
[----:B------:R-:W-:Y:S02]  /*0ed0*/  @!UP0 USHF.L.U32 UR4, UR4, 0x1, URZ ;  /* 0x0000000104048899 */ /* 0x000fe400080006ff */
[----:B------:R-:W-:Y:S02]  /*0ee0*/  UISETP.NE.AND UP6, UPT, UR22, URZ, UPT ;  /* 0x000000ff1600728c */ /* 0x000fe4000bfc5270 */
[----:B--2---:R-:W-:Y:S02]  /*0ef0*/  UISETP.EQ.U32.AND UP1, UPT, UR33, 0x1, UPT ;  /* 0x000000012100788c */ /* 0x004fe4000bf22070 */
[----:B---3--:R-:W-:Y:S01]  /*0f00*/  @!UP0 ULEA UR6, UR7, UR6, 0x18 ;  /* 0x0000000607068291 */ /* 0x008fe2000f8ec0ff */
[----:B------:R-:W-:Y:S01]  /*0f10*/  VOTEU.ALL UP0, P0 ;  /* 0x0000000000ff7886 */ /* 0x000fe20000000000 */
[----:B------:R-:W2:Y:S10]  /*0f20*/  FENCE.VIEW.ASYNC.S ;  /* 0x00000000000073c6 */ /* 0x000eb40000000000 */
[----:B--2---:R2:W3:Y:S01]  /*0f30*/  @!UP0 SYNCS.EXCH.64 URZ, [UR6+0x150], UR4 ;  /* 0x0001500406ff85b2 */ /* 0x0044e20008000100 */
[----:B------:R-:W-:Y:S05]  /*0f40*/  BRA.U !UP1, `(.L_x_15) ;  /* 0x0000000109087547 */ /* 0x000fea000b800000 */
[----:B-1-3--:R-:W-:Y:S01]  /*0f50*/  UCGABAR_ARV ;  /* 0x00000000000079c7 */ /* 0x00afe20008000000 */
[----:B------:R-:W-:Y:S05]  /*0f60*/  BRA `(.L_x_16) ;  /* 0x0000000000047947 */ /* 0x000fea0003800000 */
.L_x_15:
[----:B-1-3--:R-:W-:Y:S01]  /*0f70*/  NOP ;  /* 0x0000000000007918 */ /* 0x00afe20000000000 */
.L_x_16:
[----:B------:R-:W1:Y:S01]  /*0f80*/  S2UR UR31, SR_CTAID.X ;  /* 0x00000000001f79c3 */ /* 0x000e620000002500 */
[----:B------:R-:W-:-:S05]  /*0f90*/  CS2R.32 R87, SR_CgaSize ;  /* 0x0000000000577805 */ /* 0x000fca0000008a00 */
[----:B------:R-:W-:-:S05]  /*0fa0*/  IMAD R87, R87, -0xa0, RZ ;  /* 0xffffff6057577824 */ /* 0x000fca00078e02ff */
[----:B--2---:R-:W-:-:S14]  /*0fb0*/  R2UR UR5, R87 ;  /* 0x00000000570572ca */ /* 0x004fdc00000e0000 */
[----:B------:R-:W2:Y:S01]  /*0fc0*/  LDCU UR5, c[0x0][UR5+0x2b0] ;  /* 0x00005600050577ac */ /* 0x000ea20008000800 */
[----:B------:R-:W-:-:S05]  /*0fd0*/  CS2R.32 R87, SR_CgaSize ;  /* 0x0000000000577805 */ /* 0x000fca0000008a00 */
[----:B------:R-:W-:-:S05]  /*0fe0*/  IMAD R87, R87, -0xa0, RZ ;  /* 0xffffff6057577824 */ /* 0x000fca00078e02ff */
[----:B------:R-:W-:-:S14]  /*0ff0*/  R2UR UR4, R87 ;  /* 0x00000000570472ca */ /* 0x000fdc00000e0000 */
[----:B------:R-:W3:Y:S01]  /*1000*/  LDCU UR4, c[0x0][UR4+0x2b4] ;  /* 0x00005680040477ac */ /* 0x000ee20008000800 */
[----:B------:R-:W4:Y:S01]  /*1010*/  S2UR UR26, SR_CTAID.Y ;  /* 0x00000000001a79c3 */ /* 0x000f220000002600 */
[----:B------:R-:W-:-:S05]  /*1020*/  CS2R.32 R87, SR_CgaSize ;  /* 0x0000000000577805 */ /* 0x000fca0000008a00 */
[----:B------:R-:W-:-:S05]  /*1030*/  IMAD R87, R87, -0xa0, RZ ;  /* 0xffffff6057577824 */ /* 0x000fca00078e02ff */
[----:B------:R-:W-:-:S14]  /*1040*/  R2UR UR8, R87 ;  /* 0x00000000570872ca */ /* 0x000fdc00000e0000 */
[----:B------:R-:W3:Y:S01]  /*1050*/  LDCU UR8, c[0x0][UR8+0x2a0] ;  /* 0x00005400080877ac */ /* 0x000ee20008000800 */
[----:B------:R-:W-:-:S05]  /*1060*/  CS2R.32 R87, SR_CgaSize ;  /* 0x0000000000577805 */ /* 0x000fca0000008a00 */
[----:B------:R-:W-:-:S05]  /*1070*/  IMAD R87, R87, -0xa0, RZ ;  /* 0xffffff6057577824 */ /* 0x000fca00078e02ff */
[----:B------:R-:W-:-:S14]  /*1080*/  R2UR UR9, R87 ;  /* 0x00000000570972ca */ /* 0x000fdc00000e0000 */
[----:B------:R-:W3:Y:S01]  /*1090*/  LDCU UR9, c[0x0][UR9+0x2a4] ;  /* 0x00005480090977ac */ /* 0x000ee20008000800 */
[----:B------:R-:W3:Y:S01]  /*10a0*/  S2UR UR10, SR_CgaCtaId ;  /* 0x00000000000a79c3 */ /* 0x000ee20000008800 */
[----:B------:R-:W3:Y:S01]  /*10b0*/  LDCU UR23, c[0x0][0xb24] ;  /* 0x00016480ff1777ac */ /* 0x000ee20008000800 */
[----:B------:R-:W3:Y:S01]  /*10c0*/  LDCU UR45, c[0x0][0xb24] ;  /* 0x00016480ff2d77ac */ /* 0x000ee20008000800 */
[----:B-1----:R-:W-:Y:S01]  /*10d0*/  I2FP.F32.U32 R3, UR31 ;  /* 0x0000001f00037c45 */ /* 0x002fe20008201000 */
[----:B------:R-:W1:Y:S04]  /*10e0*/  LDCU UR29, c[0x0][0xb30] ;  /* 0x00016600ff1d77ac */ /* 0x000e680008000800 */
[----:B--2---:R-:W-:Y:S01]  /*10f0*/  FMUL R3, R3, UR5 ;  /* 0x0000000503037c20 */ /* 0x004fe20008400000 */
[----:B------:R-:W-:Y:S01]  /*1100*/  UMOV UR13, 0x11 ;  /* 0x00000011000d7882 */ /* 0x000fe20000000000 */
[----:B------:R-:W-:Y:S01]  /*1110*/  UMOV UR14, 0x5 ;  /* 0x00000005000e7882 */ /* 0x000fe20000000000 */
[----:B----4-:R-:W-:-:S03]  /*1120*/  I2FP.F32.U32 R2, UR26 ;  /* 0x0000001a00027c45 */ /* 0x010fc60008201000 */
[----:B------:R-:W2:Y:S02]  /*1130*/  F2I.U32.TRUNC.NTZ R3, R3 ;  /* 0x0000000300037305 */ /* 0x000ea4000020f000 */
[----:B---3--:R-:W-:Y:S01]  /*1140*/  FMUL R2, R2, UR4 ;  /* 0x0000000402027c20 */ /* 0x008fe20008400000 */
[----:B------:R-:W-:Y:S02]  /*1150*/  ULOP3.LUT UR4, UR10, 0x4, URZ, 0xc0, !UPT ;  /* 0x000000040a047892 */ /* 0x000fe4000f8ec0ff */
[----:B------:R-:W-:-:S03]  /*1160*/  ULOP3.LUT UR7, UR10, 0x3, URZ, 0xc0, !UPT ;  /* 0x000000030a077892 */ /* 0x000fc6000f8ec0ff */
[----:B------:R-:W3:Y:S01]  /*1170*/  F2I.U32.TRUNC.NTZ R2, R2 ;  /* 0x0000000200027305 */ /* 0x000ee2000020f000 */
[----:B------:R-:W-:Y:S02]  /*1180*/  ULOP3.LUT UR4, UR4, 0x1, UR10, 0xf8, !UPT ;  /* 0x0000000104047892 */ /* 0x000fe4000f8ef80a */
[----:B------:R-:W-:Y:S02]  /*1190*/  UISETP.GT.U32.AND UP1, UPT, UR7, 0xffff, UPT ;  /* 0x0000ffff0700788c */ /* 0x000fe4000bf24070 */
[----:B------:R-:W-:Y:S01]  /*11a0*/  UISETP.GT.U32.AND UP0, UPT, UR4, 0xffff, UPT ;  /* 0x0000ffff0400788c */ /* 0x000fe2000bf04070 */
[----:B--2---:R-:W-:Y:S01]  /*11b0*/  R2UR UR5, R3 ;  /* 0x00000000030572ca */ /* 0x004fe200000e0000 */
[----:B------:R-:W-:Y:S01]  /*11c0*/  USHF.R.U32.HI UR12, URZ, 0x1, UR10 ;  /* 0x00000001ff0c7899 */ /* 0x000fe2000801160a */
[----:B------:R-:W-:Y:S01]  /*11d0*/  PRMT R3, RZ, 0x7610, R3 ;  /* 0x00007610ff037816 */ /* 0x000fe20000000003 */
[----:B------:R-:W-:Y:S02]  /*11e0*/  USEL UR24, UR4, 0xffff, !UP0 ;  /* 0x0000ffff04187887 */ /* 0x000fe4000c000000 */
[----:B------:R-:W-:-:S02]  /*11f0*/  USHF.R.U32.HI UR11, URZ, 0x2, UR10 ;  /* 0x00000002ff0b7899 */ /* 0x000fc4000801160a */
[----:B------:R-:W-:Y:S01]  /*1200*/  USHF.L.U32 UR30, UR10, 0x9, URZ ;  /* 0x000000090a1e7899 */ /* 0x000fe200080006ff */
[----:B---3--:R-:W-:Y:S01]  /*1210*/  R2UR UR6, R2 ;  /* 0x00000000020672ca */ /* 0x008fe200000e0000 */
[----:B------:R-:W-:Y:S01]  /*1220*/  USHF.L.U32 UR27, UR10, 0xb, URZ ;  /* 0x0000000b0a1b7899 */ /* 0x000fe200080006ff */
[----:B------:R-:W-:Y:S01]  /*1230*/  PRMT R2, RZ, 0x7610, R2 ;  /* 0x00007610ff027816 */ /* 0x000fe20000000002 */
[----:B------:R-:W-:Y:S02]  /*1240*/  USEL UR25, UR7, 0xffff, !UP1 ;  /* 0x0000ffff07197887 */ /* 0x000fe4000c800000 */
[----:B------:R-:W-:-:S04]  /*1250*/  UIADD3 UR5, UPT, UPT, -UR5, URZ, URZ ;  /* 0x000000ff05057290 */ /* 0x000fc8000fffe1ff */
[----:B------:R-:W-:-:S04]  /*1260*/  UIMAD UR5, UR8, UR5, UR31 ;  /* 0x00000005080572a4 */ /* 0x000fc8000f8e021f */
[----:B------:R-:W-:Y:S02]  /*1270*/  UIADD3 UR4, UPT, UPT, -UR6, URZ, URZ ;  /* 0x000000ff06047290 */ /* 0x000fe4000fffe1ff */
[----:B------:R-:W-:Y:S02]  /*1280*/  IMAD.U32 R87, RZ, RZ, UR5 ;  /* 0x00000005ff577e24 */ /* 0x000fe4000f8e00ff */
[----:B------:R-:W-:-:S06]  /*1290*/  UIMAD UR4, UR9, UR4, UR26 ;  /* 0x00000004090472a4 */ /* 0x000fcc000f8e021a */
[----:B------:R-:W-:Y:S01]  /*12a0*/  IMAD.U32 R86, RZ, RZ, UR4 ;  /* 0x00000004ff567e24 */ /* 0x000fe2000f8e00ff */
[----:B-1----:R-:W-:Y:S06]  /*12b0*/  BRA.U UP6, `(.L_x_17) ;  /* 0x00000001066c7547 */ /* 0x002fec000b800000 */
[----:B------:R-:W-:Y:S02]  /*12c0*/  R2UR UR15, R86 ;  /* 0x00000000560f72ca */ /* 0x000fe400000e0000 */
[----:B------:R-:W-:-:S11]  /*12d0*/  R2UR UR5, R87 ;  /* 0x00000000570572ca */ /* 0x000fd600000e0000 */
[----:B------:R-:W-:Y:S02]  /*12e0*/  UISETP.NE.AND UP0, UPT, UR15, URZ, UPT ;  /* 0x000000ff0f00728c */ /* 0x000fe4000bf05270 */
[----:B------:R-:W-:Y:S02]  /*12f0*/  UISETP.NE.AND UP2, UPT, UR15, 0x1, UPT ;  /* 0x000000010f00788c */ /* 0x000fe4000bf45270 */
[----:B------:R-:W-:Y:S02]  /*1300*/  ULOP3.LUT UR4, UR5, 0x2, URZ, 0x3c, !UPT ;  /* 0x0000000205047892 */ /* 0x000fe4000f8e3cff */
[----:B------:R-:W-:Y:S02]  /*1310*/  UISETP.GT.U32.AND UP4, UPT, UR5, 0x1, UP0 ;  /* 0x000000010500788c */ /* 0x000fe40008784070 */
[----:B------:R-:W-:Y:S02]  /*1320*/  UISETP.GT.U32.AND UP3, UPT, UR5, 0x1, UP2 ;  /* 0x000000010500788c */ /* 0x000fe40009764070 */
[----:B------:R-:W-:-:S02]  /*1330*/  UISETP.GT.U32.AND UP1, UPT, UR4, 0x1, UP0 ;  /* 0x000000010400788c */ /* 0x000fc40008724070 */
[----:B------:R-:W-:Y:S02]  /*1340*/  ULOP3.LUT UR10, UR5, 0xfffffffe, URZ, 0xc0, !UPT ;  /* 0xfffffffe050a7892 */ /* 0x000fe4000f8ec0ff */
[----:B------:R-:W-:Y:S02]  /*1350*/  UISETP.GT.U32.AND UP0, UPT, UR4, 0x1, UP2 ;  /* 0x000000010400788c */ /* 0x000fe40009704070 */
[----:B------:R-:W-:Y:S02]  /*1360*/  USEL UR6, URZ, 0x1, UP4 ;  /* 0x00000001ff067887 */ /* 0x000fe4000a000000 */
[----:B------:R-:W-:Y:S02]  /*1370*/  USEL UR5, URZ, 0x10, UP3 ;  /* 0x00000010ff057887 */ /* 0x000fe40009800000 */
[----:B------:R-:W-:Y:S02]  /*1380*/  USEL UR4, URZ, 0x2, UP4 ;  /* 0x00000002ff047887 */ /* 0x000fe4000a000000 */
[----:B------:R-:W-:-:S02]  /*1390*/  USEL UR9, URZ, 0x20, UP3 ;  /* 0x00000020ff097887 */ /* 0x000fc40009800000 */
[----:B------:R-:W-:Y:S02]  /*13a0*/  USEL UR8, URZ, 0x4, UP1 ;  /* 0x00000004ff087887 */ /* 0x000fe40008800000 */
[----:B------:R-:W-:Y:S02]  /*13b0*/  UIADD3 UR4, UPT, UPT, UR4, UR5, UR6 ;  /* 0x0000000504047290 */ /* 0x000fe4000fffe006 */
[----:B------:R-:W-:Y:S02]  /*13c0*/  USEL UR6, URZ, 0x8, UP1 ;  /* 0x00000008ff067887 */ /* 0x000fe40008800000 */
[----:B------:R-:W-:Y:S02]  /*13d0*/  USEL UR7, URZ, 0x40, UP0 ;  /* 0x00000040ff077887 */ /* 0x000fe40008000000 */
[----:B------:R-:W-:Y:S02]  /*13e0*/  UIADD3 UR5, UPT, UPT, UR8, UR9, UR4 ;  /* 0x0000000908057290 */ /* 0x000fe4000fffe004 */
[----:B------:R-:W-:-:S02]  /*13f0*/  ULEA UR4, UR15, UR10, 0x2 ;  /* 0x0000000a0f047291 */ /* 0x000fc4000f8e10ff */
[----:B------:R-:W-:Y:S02]  /*1400*/  USEL UR8, URZ, 0x80, UP0 ;  /* 0x00000080ff087887 */ /* 0x000fe40008000000 */
[----:B------:R-:W-:-:S03]  /*1410*/  UIADD3 UR5, UPT, UPT, UR6, UR7, UR5 ;  /* 0x0000000706057290 */ /* 0x000fc6000fffe005 */
[----:B------:R-:W-:Y:S01]  /*1420*/  UMOV UR6, 0x3 ;  /* 0x0000000300067882 */ /* 0x000fe20000000000 */
[----:B------:R-:W-:Y:S02]  /*1430*/  UIADD3 UR5, UPT, UPT, UR5, UR8, URZ ;  /* 0x0000000805057290 */ /* 0x000fe4000fffe0ff */
[----:B------:R-:W-:-:S04]  /*1440*/  USHF.L.U32 UR4, UR6, UR4, URZ ;  /* 0x0000000406047299 */ /* 0x000fc800080006ff */
[----:B------:R-:W-:Y:S02]  /*1450*/  IMAD.U32 R3, RZ, RZ, UR5 ;  /* 0x00000005ff037e24 */ /* 0x000fe4000f8e00ff */
[----:B------:R-:W-:-:S07]  /*1460*/  IMAD.U32 R2, RZ, RZ, UR4 ;  /* 0x00000004ff027e24 */ /* 0x000fce000f8e00ff */
.L_x_17:
[----:B------:R-:W1:Y:S01]  /*1470*/  S2UR UR36, SR_CTAID.Z ;  /* 0x00000000002479c3 */ /* 0x000e620000002700 */
[----:B------:R-:W-:Y:S02]  /*1480*/  UISETP.GE.AND UP0, UPT, UR23, 0x1, UPT ;  /* 0x000000011700788c */ /* 0x000fe4000bf06270 */
[----:B------:R-:W-:Y:S02]  /*1490*/  ULOP3.LUT UR25, UR25, 0xffff, URZ, 0xc0, !UPT ;  /* 0x0000ffff19197892 */ /* 0x000fe4000f8ec0ff */
[----:B------:R-:W-:Y:S02]  /*14a0*/  ULOP3.LUT UR24, UR24, 0xffff, URZ, 0xc0, !UPT ;  /* 0x0000ffff18187892 */ /* 0x000fe4000f8ec0ff */
[----:B------:R-:W-:Y:S02]  /*14b0*/  UISETP.NE.AND UP3, UPT, UR22, 0x2, UPT ;  /* 0x000000021600788c */ /* 0x000fe4000bf65270 */
[----:B------:R-:W-:Y:S02]  /*14c0*/  ULOP3.LUT UR48, UR12, 0x1, URZ, 0xc0, !UPT ;  /* 0x000000010c307892 */ /* 0x000fe4000f8ec0ff */
[----:B------:R-:W-:-:S02]  /*14d0*/  ULOP3.LUT UR32, UR11, 0x1, URZ, 0xc0, !UPT ;  /* 0x000000010b207892 */ /* 0x000fc4000f8ec0ff */
[----:B------:R-:W-:Y:S02]  /*14e0*/  ULOP3.LUT UR30, UR30, 0x800, URZ, 0xc0, !UPT ;  /* 0x000008001e1e7892 */ /* 0x000fe4000f8ec0ff */
[----:B------:R-:W-:Y:S02]  /*14f0*/  ULOP3.LUT UR27, UR27, 0x1000, URZ, 0xc0, !UPT ;  /* 0x000010001b1b7892 */ /* 0x000fe4000f8ec0ff */
[----:B------:R-:W-:Y:S02]  /*1500*/  USHF.L.U32 UR25, UR13, UR25, URZ ;  /* 0x000000190d197299 */ /* 0x000fe400080006ff */
[----:B------:R-:W-:Y:S01]  /*1510*/  USHF.L.U32 UR24, UR14, UR24, URZ ;  /* 0x000000180e187299 */ /* 0x000fe200080006ff */
[----:B------:R-:W-:Y:S01]  /*1520*/  UMOV UR20, UR31 ;  /* 0x0000001f00147c82 */ /* 0x000fe20008000000 */
[----:B------:R-:W-:Y:S10]  /*1530*/  BRA.U !UP0, `(.L_x_18) ;  /* 0x0000000108d47547 */ /* 0x000ff4000b800000 */
[----:B------:R-:W2:Y:S01]  /*1540*/  LDCU.128 UR12, c[0x0][0xb10] ;  /* 0x00016200ff0c77ac */ /* 0x000ea20008000c00 */
[----:B------:R-:W3:Y:S01]  /*1550*/  LDCU UR6, c[0x0][0x370] ;  /* 0x00006e00ff0677ac */ /* 0x000ee20008000800 */
[----:B------:R-:W4:Y:S01]  /*1560*/  LDCU UR5, c[0x0][0x374] ;  /* 0x00006e80ff0577ac */ /* 0x000f220008000800 */
[----:B------:R-:W1:Y:S01]  /*1570*/  LDCU UR28, c[0x0][0xb0c] ;  /* 0x00016180ff1c77ac */ /* 0x000e620008000800 */
[----:B------:R-:W1:Y:S01]  /*1580*/  LDCU UR4, c[0x0][0xb20] ;  /* 0x00016400ff0477ac */ /* 0x000e620008000800 */
[----:B------:R-:W1:Y:S01]  /*1590*/  LDCU.64 UR8, c[0x0][0xb28] ;  /* 0x00016500ff0877ac */ /* 0x000e620008000a00 */
[----:B--2---:R-:W-:Y:S02]  /*15a0*/  UISETP.NE.AND UP0, UPT, UR14, 0x1, UPT ;  /* 0x000000010e00788c */ /* 0x004fe4000bf05270 */
[----:B----4-:R-:W-:Y:S02]  /*15b0*/  UIMAD.WIDE.U32 UR10, UR5, UR15, URZ ;  /* 0x0000000f050a72a5 */ /* 0x010fe4000f8e00ff */
[----:B---3--:R-:W-:-:S02]  /*15c0*/  UIMAD.WIDE.U32 UR18, UR6, UR12, URZ ;  /* 0x0000000c061272a5 */ /* 0x008fc4000f8e00ff */
[----:B-1----:R-:W-:Y:S02]  /*15d0*/  UISETP.NE.AND UP1, UPT, UR28, 0x1, UPT ;  /* 0x000000011c00788c */ /* 0x002fe4000bf25270 */
[----:B------:R-:W-:Y:S01]  /*15e0*/  UISETP.NE.AND UP2, UPT, UR23, 0x1, UPT ;  /* 0x000000011700788c */ /* 0x000fe2000bf45270 */
[----:B------:R-:W-:Y:S02]  /*15f0*/  UMOV UR10, UR11 ;  /* 0x0000000b000a7c82 */ /* 0x000fe40008000000 */
[----:B------:R-:W-:Y:S01]  /*1600*/  UMOV UR18, UR19 ;  /* 0x0000001300127c82 */ /* 0x000fe20008000000 */
[----:B------:R-:W-:Y:S02]  /*1610*/  @UP0 USHF.R.U32.HI UR5, URZ, UR4, UR10 ;  /* 0x00000004ff050299 */ /* 0x000fe4000801160a */
[----:B------:R-:W-:Y:S02]  /*1620*/  UIMAD.WIDE.U32 UR20, UR26, UR15, URZ ;  /* 0x0000000f1a1472a5 */ /* 0x000fe4000f8e00ff */
[----:B------:R-:W-:-:S02]  /*1630*/  UIMAD.WIDE.U32 UR10, UR5, UR8, URZ ;  /* 0x00000008050a72a5 */ /* 0x000fc4000f8e00ff */
[----:B------:R-:W-:Y:S02]  /*1640*/  @UP1 USHF.R.U32.HI UR6, URZ, UR13, UR18 ;  /* 0x0000000dff061299 */ /* 0x000fe40008011612 */
[----:B------:R-:W-:Y:S02]  /*1650*/  UIMAD.WIDE.U32 UR16, UR31, UR12, URZ ;  /* 0x0000000c1f1072a5 */ /* 0x000fe4000f8e00ff */
[----:B------:R-:W-:Y:S01]  /*1660*/  UIMAD.WIDE.U32 UR18, UR6, UR8, URZ ;  /* 0x00000008061272a5 */ /* 0x000fe2000f8e00ff */
[----:B------:R-:W-:Y:S01]  /*1670*/  UMOV UR20, UR21 ;  /* 0x0000001500147c82 */ /* 0x000fe20008000000 */
[----:B------:R-:W-:Y:S01]  /*1680*/  UMOV UR10, UR11 ;  /* 0x0000000b000a7c82 */ /* 0x000fe20008000000 */
[----:B------:R-:W-:Y:S02]  /*1690*/  USHF.R.U32.HI UR20, URZ, UR4, UR20 ;  /* 0x00000004ff147299 */ /* 0x000fe40008011614 */
[----:B------:R-:W-:Y:S02]  /*16a0*/  @UP2 USHF.R.U32.HI UR5, URZ, UR9, UR10 ;  /* 0x00000009ff052299 */ /* 0x000fe4000801160a */
[----:B------:R-:W-:Y:S01]  /*16b0*/  UMOV UR7, UR19 ;  /* 0x0000001300077c82 */ /* 0x000fe20008000000 */
[----:B------:R-:W-:Y:S01]  /*16c0*/  UMOV UR16, UR17 ;  /* 0x0000001100107c82 */ /* 0x000fe20008000000 */
[----:B------:R-:W-:-:S02]  /*16d0*/  @UP2 USHF.R.U32.HI UR6, URZ, UR9, UR7 ;  /* 0x00000009ff062299 */ /* 0x000fc40008011607 */
[----:B------:R-:W-:Y:S02]  /*16e0*/  USHF.R.U32.HI UR16, URZ, UR13, UR16 ;  /* 0x0000000dff107299 */ /* 0x000fe40008011610 */
[----:B------:R-:W-:Y:S02]  /*16f0*/  USEL UR4, UR26, UR20, !UP0 ;  /* 0x000000141a047287 */ /* 0x000fe4000c000000 */
[----:B------:R-:W-:Y:S02]  /*1700*/  UIMAD UR7, UR5, UR23, URZ ;  /* 0x00000017050772a4 */ /* 0x000fe4000f8e02ff */
[----:B------:R-:W-:Y:S02]  /*1710*/  USEL UR5, UR31, UR16, !UP1 ;  /* 0x000000101f057287 */ /* 0x000fe4000c800000 */
[----:B------:R-:W-:Y:S02]  /*1720*/  UIMAD UR12, UR6, UR23, URZ ;  /* 0x00000017060c72a4 */ /* 0x000fe4000f8e02ff */
[----:B------:R-:W-:-:S02]  /*1730*/  UISETP.GE.AND UP0, UPT, UR4, UR7, UPT ;  /* 0x000000070400728c */ /* 0x000fc4000bf06270 */
[----:B------:R-:W-:Y:S02]  /*1740*/  UIMAD.WIDE.U32 UR10, UR4, UR8, URZ ;  /* 0x00000008040a72a5 */ /* 0x000fe4000f8e00ff */
[----:B------:R-:W-:Y:S02]  /*1750*/  UISETP.GE.OR UP0, UPT, UR5, UR12, UP0 ;  /* 0x0000000c0500728c */ /* 0x000fe40008706670 */
[----:B------:R-:W-:Y:S02]  /*1760*/  UIMAD.WIDE.U32 UR12, UR5, UR8, URZ ;  /* 0x00000008050c72a5 */ /* 0x000fe4000f8e00ff */
[----:B------:R-:W-:Y:S01]  /*1770*/  UIADD3 UR10, UPT, UPT, -UR4, URZ, URZ ;  /* 0x000000ff040a7290 */ /* 0x000fe2000fffe1ff */
[----:B------:R-:W-:Y:S01]  /*1780*/  UMOV UR8, UR11 ;  /* 0x0000000b00087c82 */ /* 0x000fe20008000000 */
[----:B------:R-:W-:Y:S02]  /*1790*/  UIADD3 UR20, UPT, UPT, -UR5, URZ, URZ ;  /* 0x000000ff05147290 */ /* 0x000fe4000fffe1ff */
[----:B------:R-:W-:-:S03]  /*17a0*/  USHF.R.U32.HI UR8, URZ, UR9, UR8 ;  /* 0x00000009ff087299 */ /* 0x000fc60008011608 */
[----:B------:R-:W-:Y:S01]  /*17b0*/  @!UP0 UMOV UR7, UR13 ;  /* 0x0000000d00078c82 */ /* 0x000fe20008000000 */
[----:B------:R-:W-:Y:S02]  /*17c0*/  UIMAD UR26, UR14, UR10, UR26 ;  /* 0x0000000a0e1a72a4 */ /* 0x000fe4000f8e021a */
[----:B------:R-:W-:Y:S02]  /*17d0*/  USEL UR8, UR4, UR8, !UP2 ;  /* 0x0000000804087287 */ /* 0x000fe4000d000000 */
[----:B------:R-:W-:Y:S02]  /*17e0*/  @!UP0 USHF.R.U32.HI UR7, URZ, UR9, UR7 ;  /* 0x00000009ff078299 */ /* 0x000fe40008011607 */
[----:B------:R-:W-:Y:S02]  /*17f0*/  UIADD3 UR9, UPT, UPT, -UR8, URZ, URZ ;  /* 0x000000ff08097290 */ /* 0x000fe4000fffe1ff */
[----:B------:R-:W-:Y:S02]  /*1800*/  @!UP0 USEL UR7, UR5, UR7, !UP2 ;  /* 0x0000000705078287 */ /* 0x000fe4000d000000 */
[----:B------:R-:W-:-:S02]  /*1810*/  UIMAD UR9, UR23, UR9, UR4 ;  /* 0x00000009170972a4 */ /* 0x000fc4000f8e0204 */
[----:B------:R-:W-:Y:S02]  /*1820*/  @!UP0 UIADD3 UR8, UPT, UPT, UR8, -UR7, URZ ;  /* 0x8000000708088290 */ /* 0x000fe4000fffe0ff */
[----:B------:R-:W-:Y:S02]  /*1830*/  @!UP0 UIMAD UR6, UR9, UR6, UR7 ;  /* 0x00000006090682a4 */ /* 0x000fe4000f8e0207 */
[----:B------:R-:W-:Y:S02]  /*1840*/  @!UP0 UIMAD UR4, UR8, UR23, UR5 ;  /* 0x00000017080482a4 */ /* 0x000fe4000f8e0205 */
[----:B------:R-:W-:Y:S02]  /*1850*/  UIMAD UR20, UR28, UR20, UR31 ;  /* 0x000000141c1472a4 */ /* 0x000fe4000f8e021f */
[----:B------:R-:W-:Y:S01]  /*1860*/  UIMAD UR26, UR4, UR14, UR26 ;  /* 0x0000000e041a72a4 */ /* 0x000fe2000f8e021a */
[----:B------:R-:W-:Y:S02]  /*1870*/  @!UP0 UMOV UR5, UR6 ;  /* 0x0000000600058c82 */ /* 0x000fe40008000000 */
[----:B------:R-:W-:-:S12]  /*1880*/  UIMAD UR20, UR5, UR28, UR20 ;  /* 0x0000001c051472a4 */ /* 0x000fd8000f8e0214 */
.L_x_18:
[----:B------:R-:W-:-:S09]  /*1890*/  UISETP.NE.AND UP0, UPT, UR29, 0x1, UPT ;  /* 0x000000011d00788c */ /* 0x000fd2000bf05270 */
[----:B------:R-:W-:Y:S05]  /*18a0*/  BRA.U UP0, `(.L_x_19) ;  /* 0x0000000100447547 */ /* 0x000fea000b800000 */
[----:B------:R-:W2:Y:S01]  /*18b0*/  LDCU.128 UR8, c[0x0][0xb10] ;  /* 0x00016200ff0877ac */ /* 0x000ea20008000c00 */
[----:B------:R-:W3:Y:S01]  /*18c0*/  LDCU UR12, c[0x0][0xb0c] ;  /* 0x00016180ff0c77ac */ /* 0x000ee20008000800 */
[----:B------:R-:W4:Y:S01]  /*18d0*/  LDCU UR13, c[0x0][0xb20] ;  /* 0x00016400ff0d77ac */ /* 0x000f220008000800 */
[----:B--2---:R-:W-:Y:S02]  /*18e0*/  UIMAD.WIDE.U32 UR6, UR20, UR8, URZ ;  /* 0x00000008140672a5 */ /* 0x004fe4000f8e00ff */
[----:B------:R-:W-:Y:S02]  /*18f0*/  UIMAD.WIDE.U32 UR4, UR26, UR11, URZ ;  /* 0x0000000b1a0472a5 */ /* 0x000fe4000f8e00ff */
[----:B---3--:R-:W-:Y:S02]  /*1900*/  UISETP.NE.AND UP1, UPT, UR12, 0x1, UPT ;  /* 0x000000010c00788c */ /* 0x008fe4000bf25270 */
[----:B------:R-:W-:Y:S01]  /*1910*/  UISETP.NE.AND UP0, UPT, UR10, 0x1, UPT ;  /* 0x000000010a00788c */ /* 0x000fe2000bf05270 */
[----:B------:R-:W-:-:S02]  /*1920*/  UMOV UR6, UR7 ;  /* 0x0000000700067c82 */ /* 0x000fc40008000000 */
[----:B------:R-:W-:Y:S01]  /*1930*/  UMOV UR4, UR5 ;  /* 0x0000000500047c82 */ /* 0x000fe20008000000 */
[----:B------:R-:W-:Y:S02]  /*1940*/  USHF.R.U32.HI UR6, URZ, UR9, UR6 ;  /* 0x00000009ff067299 */ /* 0x000fe40008011606 */
[----:B----4-:R-:W-:Y:S02]  /*1950*/  USHF.R.U32.HI UR4, URZ, UR13, UR4 ;  /* 0x0000000dff047299 */ /* 0x010fe40008011604 */
[----:B------:R-:W-:Y:S02]  /*1960*/  USEL UR5, UR20, UR6, !UP1 ;  /* 0x0000000614057287 */ /* 0x000fe4000c800000 */
[----:B------:R-:W-:-:S04]  /*1970*/  USEL UR4, UR26, UR4, !UP0 ;  /* 0x000000041a047287 */ /* 0x000fc8000c000000 */
[----:B------:R-:W-:Y:S02]  /*1980*/  UIADD3 UR6, UPT, UPT, -UR4, UR5, URZ ;  /* 0x0000000504067290 */ /* 0x000fe4000fffe1ff */
[----:B------:R-:W-:Y:S02]  /*1990*/  UIADD3 UR4, UPT, UPT, UR4, -UR5, URZ ;  /* 0x8000000504047290 */ /* 0x000fe4000fffe0ff */
[----:B------:R-:W-:Y:S02]  /*19a0*/  UIMAD UR26, UR6, UR10, UR26 ;  /* 0x0000000a061a72a4 */ /* 0x000fe4000f8e021a */
[----:B------:R-:W-:-:S12]  /*19b0*/  UIMAD UR20, UR4, UR12, UR20 ;  /* 0x0000000c041472a4 */ /* 0x000fd8000f8e0214 */
.L_x_19:
[----:B------:R-:W-:-:S09]  /*19c0*/  UISETP.EQ.U32.AND UP0, UPT, UR33, 0x1, UPT ;  /* 0x000000012100788c */ /* 0x000fd2000bf02070 */
[----:B------:R-:W-:Y:S05]  /*19d0*/  BRA.U !UP0, `(.L_x_20) ;  /* 0x00000001080c7547 */ /* 0x000fea000b800000 */
[----:B------:R-:W-:Y:S01]  /*19e0*/  UCGABAR_WAIT ;  /* 0x0000000000007dc7 */ /* 0x000fe20008000000 */
[----:B------:R-:W-:Y:S01]  /*19f0*/  CCTL.IVALL ;  /* 0x00000000ff00798f */ /* 0x000fe20002000000 */
[----:B------:R-:W-:Y:S05]  /*1a00*/  BRA `(.L_x_21) ;  /* 0x0000000000047947 */ /* 0x000fea0003800000 */
.L_x_20:
[----:B------:R-:W-:Y:S06]  /*1a10*/  BAR.SYNC.DEFER_BLOCKING 0x0 ;  /* 0x0000000000007b1d */ /* 0x000fec0000010000 */
.L_x_21:
[----:B------:R-:W-:Y:S05]  /*1a20*/  BRA.U UP3, `(.L_x_22) ;  /* 0x0000001503947547 */ /* 0x000fea000b800000 */
[----:B------:R-:W2:Y:S01]  /*1a30*/  S2UR UR4, SR_CgaCtaId ;  /* 0x00000000000479c3 */ /* 0x000ea20000008800 */
[----:B------:R-:W3:Y:S01]  /*1a40*/  LDCU UR7, c[0x0][0x38c] ;  /* 0x00007180ff0777ac */ /* 0x000ee20008000800 */
[----:B------:R-:W-:Y:S01]  /*1a50*/  PLOP3.LUT P1, PT, PT, PT, UP5, 0x80, 0x8 ;  /* 0x000000000008781c */ /* 0x000fe20003f2f058 */
[----:B------:R-:W-:Y:S01]  /*1a60*/  IMAD.MOV.U32 R12, RZ, RZ, 0x1 ;  /* 0x00000001ff0c7424 */ /* 0x000fe200078e00ff */
[----:B------:R-:W-:Y:S01]  /*1a70*/  ISETP.NE.AND P2, PT, R0, RZ, P3 ;  /* 0x000000ff0000720c */ /* 0x000fe20001f45270 */
[----:B------:R-:W-:Y:S01]  /*1a80*/  UMOV UR13, 0x400 ;  /* 0x00000400000d7882 */ /* 0x000fe20000000000 */
[----:B------:R-:W-:Y:S01]  /*1a90*/  UISETP.NE.AND UP0, UPT, UR22, URZ, UPT ;  /* 0x000000ff1600728c */ /* 0x000fe2000bf05270 */
[----:B------:R-:W-:Y:S01]  /*1aa0*/  PLOP3.LUT P1, PT, P1, PT, PT, 0x8, 0x80 ;  /* 0x000000000080781c */ /* 0x000fe20000f2e170 */
[----:B------:R-:W-:Y:S01]  /*1ab0*/  USHF.L.U32 UR6, UR31, 0x7, URZ ;  /* 0x000000071f067899 */ /* 0x000fe200080006ff */
[----:B------:R-:W-:Y:S01]  /*1ac0*/  CS2R R10, SRZ ;  /* 0x00000000000a7805 */ /* 0x000fe2000001ff00 */
[----:B------:R-:W-:Y:S01]  /*1ad0*/  USEL UR21, UR53, 0x2, UP0 ;  /* 0x0000000235157887 */ /* 0x000fe20008000000 */
[----:B------:R-:W-:Y:S01]  /*1ae0*/  IMAD.MOV.U32 R9, RZ, RZ, RZ ;  /* 0x000000ffff097224 */ /* 0x000fe200078e00ff */
[----:B------:R-:W-:Y:S01]  /*1af0*/  USHF.L.U32 UR47, UR31, 0x6, URZ ;  /* 0x000000061f2f7899 */ /* 0x000fe200080006ff */
[----:B------:R-:W-:Y:S01]  /*1b00*/  IMAD.MOV.U32 R8, RZ, RZ, 0x1 ;  /* 0x00000001ff087424 */ /* 0x000fe200078e00ff */
[----:B------:R-:W4:Y:S02]  /*1b10*/  LDCU UR42, c[0x0][0x370] ;  /* 0x00006e00ff2a77ac */ /* 0x000f240008000800 */
[----:B------:R-:W-:-:S02]  /*1b20*/  ULOP3.LUT UR47, UR47, 0x40, URZ, 0xc0, !UPT ;  /* 0x000000402f2f7892 */ /* 0x000fc4000f8ec0ff */
[----:B---3--:R-:W-:Y:S02]  /*1b30*/  UIADD3 UR5, UPT, UPT, UR7, 0x3f, URZ ;  /* 0x0000003f07057890 */ /* 0x008fe4000fffe0ff */
[----:B------:R-:W-:Y:S02]  /*1b40*/  UIADD3 UR50, UPT, UPT, UR7, 0x7e, URZ ;  /* 0x0000007e07327890 */ /* 0x000fe4000fffe0ff */
[----:B--2---:R-:W-:Y:S02]  /*1b50*/  ULEA UR13, UR4, UR13, 0x18 ;  /* 0x0000000d040d7291 */ /* 0x004fe4000f8ec0ff */
[----:B------:R-:W-:Y:S02]  /*1b60*/  USHF.R.S32.HI UR4, URZ, 0x1f, UR5 ;  /* 0x0000001fff047899 */ /* 0x000fe40008011405 */
[----:B------:R-:W-:Y:S02]  /*1b70*/  UIADD3 UR7, UPT, UPT, UR7, -0x1, URZ ;  /* 0xffffffff07077890 */ /* 0x000fe4000fffe0ff */
[----:B------:R-:W-:-:S02]  /*1b80*/  ULEA.HI UR4, UR4, UR5, URZ, 0x6 ;  /* 0x0000000504047291 */ /* 0x000fc4000f8f30ff */
[----:B------:R-:W-:Y:S02]  /*1b90*/  UISETP.GE.U32.AND UP1, UPT, UR7, -0x7f, UPT ;  /* 0xffffff810700788c */ /* 0x000fe4000bf26070 */
[----:B------:R-:W-:Y:S02]  /*1ba0*/  USHF.R.S32.HI UR44, URZ, 0x6, UR4 ;  /* 0x00000006ff2c7899 */ /* 0x000fe40008011404 */
[----:B------:R-:W-:Y:S02]  /*1bb0*/  ULOP3.LUT UR5, UR6, 0x80, URZ, 0xc0, !UPT ;  /* 0x0000008006057892 */ /* 0x000fe4000f8ec0ff */
[----:B------:R-:W-:Y:S02]  /*1bc0*/  UISETP.LT.U32.AND UP0, UPT, UR44, 0x8, UPT ;  /* 0x000000082c00788c */ /* 0x000fe4000bf01070 */
[----:B------:R-:W-:Y:S02]  /*1bd0*/  ULEA UR38, UR30, UR13, 0x1 ;  /* 0x0000000d1e267291 */ /* 0x000fe4000f8e08ff */
[----:B------:R-:W-:-:S02]  /*1be0*/  USEL UR43, UR44, 0x8, UP0 ;  /* 0x000000082c2b7887 */ /* 0x000fc40008000000 */
[----:B------:R-:W-:Y:S02]  /*1bf0*/  ULEA UR37, UR27, UR13, 0x1 ;  /* 0x0000000d1b257291 */ /* 0x000fe4000f8e08ff */
[----:B------:R-:W-:Y:S02]  /*1c00*/  UIADD3 UR4, UPT, UPT, UR43, -0x1, URZ ;  /* 0xffffffff2b047890 */ /* 0x000fe4000fffe0ff */
[----:B------:R-:W-:Y:S01]  /*1c10*/  @UP1 UIADD3 UR4, UPT, UPT, UR43, URZ, URZ ;  /* 0x000000ff2b041290 */ /* 0x000fe2000fffe0ff */
[----:B------:R-:W2:Y:S01]  /*1c20*/  LDCU.64 UR28, c[0x0][0x348] ;  /* 0x00006900ff1c77ac */ /* 0x000ea20008000a00 */
[----:B------:R-:W3:Y:S01]  /*1c30*/  LDCU UR41, c[0x0][0x374] ;  /* 0x00006e80ff2977ac */ /* 0x000ee20008000800 */
[----:B------:R-:W-:Y:S02]  /*1c40*/  ULEA UR48, UR48, UR5, 0x6 ;  /* 0x0000000530307291 */ /* 0x000fe4000f8e30ff */
[----:B------:R-:W-:Y:S02]  /*1c50*/  ULEA UR47, UR32, UR47, 0x5 ;  /* 0x0000002f202f7291 */ /* 0x000fe4000f8e28ff */
[----:B------:R-:W-:-:S02]  /*1c60*/  UIADD3 UR38, UPT, UPT, UR38, 0x8400, URZ ;  /* 0x0000840026267890 */ /* 0x000fc4000fffe0ff */
[----:B------:R-:W-:Y:S02]  /*1c70*/  UIADD3 UR37, UPT, UPT, UR37, 0x18400, URZ ;  /* 0x0001840025257890 */ /* 0x000fe4000fffe0ff */
[----:B------:R-:W-:Y:S02]  /*1c80*/  UIADD3 UR49, UPT, UPT, UR44, -UR43, URZ ;  /* 0x8000002b2c317290 */ /* 0x000fe4000fffe0ff */
[----:B------:R-:W-:Y:S02]  /*1c90*/  UIADD3 UR31, UPT, UPT, UR4, 0x1, URZ ;  /* 0x00000001041f7890 */ /* 0x000fe4000fffe0ff */
[----:B------:R-:W-:Y:S01]  /*1ca0*/  UIADD3 UR46, UPT, UPT, -UR4, URZ, URZ ;  /* 0x000000ff042e7290 */ /* 0x000fe2000fffe1ff */
[----:B----4-:R-:W-:-:S11]  /*1cb0*/  UMOV UR6, URZ ;  /* 0x000000ff00067c82 */ /* 0x010fd60008000000 */
.L_x_42:
[----:B------:R-:W4:Y:S02]  /*1cc0*/  S2UR UR4, SR_CgaCtaId ;  /* 0x00000000000479c3 */ /* 0x000f240000008800 */
[----:B----4-:R-:W-:-:S09]  /*1cd0*/  UISETP.NE.AND UP0, UPT, UR4, URZ, UPT ;  /* 0x000000ff0400728c */ /* 0x010fd2000bf05270 */
[----:B-1----:R-:W-:Y:S05]  /*1ce0*/  BRA.U UP0, `(.L_x_23) ;  /* 0x0000000100287547 */ /* 0x002fea000b800000 */
[----:B------:R-:W-:Y:S02]  /*1cf0*/  LEA R0, R9, UR13, 0x3 ;  /* 0x0000000d09007c11 */ /* 0x000fe4000f8e18ff */
[----:B------:R-:W-:-:S04]  /*1d00*/  SHF.L.U32 R3, R8, 0x1f, RZ ;  /* 0x0000001f08037819 */ /* 0x000fc800000006ff */
[----:B------:R-:W4:Y:S02]  /*1d10*/  SYNCS.PHASECHK.TRANS64.TRYWAIT P0, [R0+URZ+0x140], R3 ;  /* 0x00014003000075a7 */ /* 0x000f2400080011ff */
[----:B----4-:R-:W-:Y:S05]  /*1d20*/  @!P0 BRA `(.L_x_24) ;  /* 0x0000008400508947 */ /* 0x010fea0003800000 */
.L_x_153:
[----:B------:R1:W-:Y:S01]  /*1d30*/  SYNCS.ARRIVE.TRANS64.A1T0 RZ, [R0+URZ+0x130], RZ ;  /* 0x000130ff00ff79a7 */ /* 0x0003e200081000ff */
[----:B------:R-:W-:-:S05]  /*1d40*/  VIADD R9, R9, 0x1 ;  /* 0x0000000109097836 */ /* 0x000fca0000000000 */
[----:B------:R-:W-:-:S04]  /*1d50*/  ISETP.NE.AND P0, PT, R9, 0x2, PT ;  /* 0x000000020900780c */ /* 0x000fc80003f05270 */
[----:B----4-:R-:W-:Y:S02]  /*1d60*/  SEL R3, RZ, 0x1, P0 ;  /* 0x00000001ff037807 */ /* 0x010fe40000000000 */
[----:B------:R-:W-:Y:S02]  /*1d70*/  SEL R9, R9, RZ, P0 ;  /* 0x000000ff09097207 */ /* 0x000fe40000000000 */
[----:B------:R-:W-:-:S07]  /*1d80*/  LOP3.LUT R8, R8, R3, RZ, 0x3c, !PT ;  /* 0x0000000308087212 */ /* 0x000fce00078e3cff */
.L_x_23:
[----:B------:R-:W-:Y:S01]  /*1d90*/  ULEA UR4, UR6, UR13, 0x3 ;  /* 0x0000000d06047291 */ /* 0x000fe2000f8e18ff */
[----:B-1----:R-:W-:Y:S01]  /*1da0*/  SHF.L.U32 R0, R12, 0x1f, RZ ;  /* 0x0000001f0c007819 */ /* 0x002fe200000006ff */
[----:B------:R-:W-:Y:S02]  /*1db0*/  UISETP.GE.U32.AND UP0, UPT, UR50, 0x7f, UPT ;  /* 0x0000007f3200788c */ /* 0x000fe4000bf06070 */
[----:B------:R-:W-:Y:S01]  /*1dc0*/  ULEA UR11, UR26, UR48, 0x8 ;  /* 0x000000301a0b7291 */ /* 0x000fe2000f8e40ff */
[----:B------:R-:W-:-:S04]  /*1dd0*/  UMOV UR7, URZ ;  /* 0x000000ff00077c82 */ /* 0x000fc80008000000 */
[----:B------:R1:W4:Y:S01]  /*1de0*/  SYNCS.PHASECHK.TRANS64.TRYWAIT P0, [UR4+0x40], R0 ;  /* 0x00004000ff0075a7 */ /* 0x0003220008001104 */
[----:B------:R-:W-:-:S04]  /*1df0*/  ULEA.HI UR4, UR20, UR20, URZ, 0x1 ;  /* 0x0000001414047291 */ /* 0x000fc8000f8f08ff */
[----:B------:R-:W-:-:S04]  /*1e00*/  USHF.L.U32 UR4, UR4, 0x6, URZ ;  /* 0x0000000604047899 */ /* 0x000fc800080006ff */
[----:B------:R-:W-:-:S04]  /*1e10*/  ULOP3.LUT UR35, UR4, 0xffffff80, URZ, 0xc0, !UPT ;  /* 0xffffff8004237892 */ /* 0x000fc8000f8ec0ff */
[----:B------:R-:W-:Y:S01]  /*1e20*/  UIADD3 UR35, UPT, UPT, UR47, UR35, URZ ;  /* 0x000000232f237290 */ /* 0x000fe2000fffe0ff */
[----:B------:R-:W-:Y:S11]  /*1e30*/  BRA.U !UP0, `(.L_x_25) ;  /* 0x0000000108d07547 */ /* 0x000ff6000b800000 */
[----:B------:R-:W-:Y:S01]  /*1e40*/  UMOV UR17, UR46 ;  /* 0x0000002e00117c82 */ /* 0x000fe20008000000 */
[----:B------:R-:W-:Y:S01]  /*1e50*/  UMOV UR4, UR6 ;  /* 0x0000000600047c82 */ /* 0x000fe20008000000 */
[----:B------:R-:W-:-:S05]  /*1e60*/  UMOV UR34, URZ ;  /* 0x000000ff00227c82 */ /* 0x000fca0008000000 */
.L_x_31:
[----:B------:R-:W-:Y:S01]  /*1e70*/  ULEA UR33, UR4, UR13, 0x3 ;  /* 0x0000000d04217291 */ /* 0x000fe2000f8e18ff */
[----:B------:R-:W-:Y:S01]  /*1e80*/  @P3 MOV R2, 0xc000 ;  /* 0x0000c00000023802 */ /* 0x000fe20000000f00 */
[----:B--2-4-:R-:W-:Y:S10]  /*1e90*/  @P0 BRA `(.L_x_26) ;  /* 0x00000000000c0947 */ /* 0x014ff40003800000 */
[----:B------:R-:W-:-:S04]  /*1ea0*/  SHF.L.U32 R3, R12, 0x1f, RZ ;  /* 0x0000001f0c037819 */ /* 0x000fc800000006ff */
[----:B------:R-:W4:Y:S02]  /*1eb0*/  SYNCS.PHASECHK.TRANS64.TRYWAIT P0, [UR33+0x40], R3 ;  /* 0x00004003ff0075a7 */ /* 0x000f240008001121 */
[----:B----4-:R-:W-:Y:S05]  /*1ec0*/  @!P0 BRA `(.L_x_27) ;  /* 0x0000008000fc8947 */ /* 0x010fea0003800000 */
.L_x_26:
[----:B------:R4:W-:Y:S01]  /*1ed0*/  @P3 SYNCS.ARRIVE.TRANS64 RZ, [UR33], R2 ;  /* 0x00000002ffff39a7 */ /* 0x0009e20008000021 */
[----:B------:R-:W-:Y:S02]  /*1ee0*/  ULOP3.LUT UR5, UR21, 0x2, URZ, 0xfc, !UPT ;  /* 0x0000000215057892 */ /* 0x000fe4000f8efcff */
[----:B------:R-:W-:Y:S02]  /*1ef0*/  UIADD3 UR17, UPT, UPT, UR17, 0x1, URZ ;  /* 0x0000000111117890 */ /* 0x000fe4000fffe0ff */
[----:B------:R-:W-:Y:S02]  /*1f00*/  UISETP.NE.AND UP0, UPT, UR5, 0x2, UPT ;  /* 0x000000020500788c */ /* 0x000fe4000bf05270 */
[----:B------:R-:W-:-:S07]  /*1f10*/  UISETP.NE.AND UP2, UPT, UR17, 0x1, UPT ;  /* 0x000000011100788c */ /* 0x000fce000bf45270 */
[----:B------:R-:W-:Y:S05]  /*1f20*/  BRA.U UP0, `(.L_x_28) ;  /* 0x0000000100047547 */ /* 0x000fea000b800000 */
[----:B--23--:R-:W-:Y:S05]  /*1f30*/  BPT.TRAP 0x1 ;  /* 0x000000040000795c */ /* 0x00cfea0000300000 */
.L_x_28:
[----:B------:R-:W-:Y:S04]  /*1f40*/  BSSY.RECONVERGENT B0, `(.L_x_29) ;  /* 0x0000003000007945 */ /* 0x000fe80003800200 */
[----:B------:R-:W-:Y:S05]  /*1f50*/  @!P2 BRA `(.L_x_30) ;  /* 0x000000000004a947 */ /* 0x000fea0003800000 */
[----:B--23--:R-:W-:Y:S05]  /*1f60*/  BPT.TRAP 0x1 ;  /* 0x000000040000795c */ /* 0x00cfea0000300000 */
.L_x_30:
[----:B--23--:R-:W-:Y:S05]  /*1f70*/  BSYNC.RECONVERGENT B0 ;  /* 0x0000000000007941 */ /* 0x00cfea0003800200 */
.L_x_29:
[----:B------:R-:W-:Y:S02]  /*1f80*/  UIADD3 UR5, UPT, UPT, UR4, 0x1, URZ ;  /* 0x0000000104057890 */ /* 0x000fe4000fffe0ff */
[----:B------:R-:W-:Y:S02]  /*1f90*/  ULEA UR32, UR4, UR30, 0xc ;  /* 0x0000001e04207291 */ /* 0x000fe4000f8e60ff */
[----:B------:R-:W-:Y:S02]  /*1fa0*/  UISETP.NE.AND UP0, UPT, UR5, 0x8, UPT ;  /* 0x000000080500788c */ /* 0x000fe4000bf05270 */
[----:B------:R-:W-:Y:S02]  /*1fb0*/  UIADD3 UR14, UP1, UPT, UR28, 0x80, URZ ;  /* 0x000000801c0e7890 */ /* 0x000fe4000ff3e0ff */
[----:B------:R-:W-:Y:S02]  /*1fc0*/  USEL UR7, URZ, 0x1, UP0 ;  /* 0x00000001ff077887 */ /* 0x000fe40008000000 */
[----:B------:R-:W-:-:S02]  /*1fd0*/  USEL UR6, UR5, URZ, UP0 ;  /* 0x000000ff05067287 */ /* 0x000fc40008000000 */
[----:B------:R-:W-:Y:S02]  /*1fe0*/  ULEA UR32, UR32, UR13, 0x1 ;  /* 0x0000000d20207291 */ /* 0x000fe4000f8e08ff */
[----:B------:R-:W-:Y:S01]  /*1ff0*/  ULEA UR5, UR6, UR13, 0x3 ;  /* 0x0000000d06057291 */ /* 0x000fe2000f8e18ff */
[----:B------:R-:W-:Y:S01]  /*2000*/  LOP3.LUT R12, R12, UR7, RZ, 0x3c, !PT ;  /* 0x000000070c0c7c12 */ /* 0x000fe2000f8e3cff */
[----:B------:R-:W-:Y:S02]  /*2010*/  ULOP3.LUT UR33, UR33, 0xfefffff8, URZ, 0xc0, !UPT ;  /* 0xfefffff821217892 */ /* 0x000fe4000f8ec0ff */
[----:B------:R-:W-:Y:S01]  /*2020*/  UIADD3.X UR15, UPT, UPT, URZ, UR29, URZ, UP1, !UPT ;  /* 0x0000001dff0f7290 */ /* 0x000fe20008ffe4ff */
[----:B-1----:R-:W-:Y:S01]  /*2030*/  SHF.L.U32 R0, R12, 0x1f, RZ ;  /* 0x0000001f0c007819 */ /* 0x002fe200000006ff */
[----:B------:R-:W-:Y:S02]  /*2040*/  UIADD3 UR32, UPT, UPT, UR32, 0x8400, URZ ;  /* 0x0000840020207890 */ /* 0x000fe4000fffe0ff */
[----:B------:R-:W-:Y:S01]  /*2050*/  UPRMT UR16, URZ, 0x5410, UR25 ;  /* 0x00005410ff107896 */ /* 0x000fe20008000019 */
[----:B------:R1:W2:Y:S01]  /*2060*/  SYNCS.PHASECHK.TRANS64.TRYWAIT P0, [UR5+0x40], R0 ;  /* 0x00004000ff0075a7 */ /* 0x0002a20008001105 */
[----:B------:R-:W-:-:S02]  /*2070*/  ULEA UR5, UR4, UR27, 0xd ;  /* 0x0000001b04057291 */ /* 0x000fc4000f8e68ff */
[----:B------:R-:W-:Y:S02]  /*2080*/  UIADD3 UR4, UP0, UPT, UR28, 0x180, URZ ;  /* 0x000001801c047890 */ /* 0x000fe4000ff1e0ff */
[----:B------:R-:W-:Y:S02]  /*2090*/  ULEA UR5, UR5, UR13, 0x1 ;  /* 0x0000000d05057291 */ /* 0x000fe4000f8e08ff */
[----:B------:R-:W-:Y:S02]  /*20a0*/  UPRMT UR7, URZ, 0x5410, UR24 ;  /* 0x00005410ff077896 */ /* 0x000fe40008000018 */
[----:B------:R-:W-:Y:S02]  /*20b0*/  UIADD3 UR8, UPT, UPT, UR5, 0x18400, URZ ;  /* 0x0001840005087890 */ /* 0x000fe4000fffe0ff */
[----:B------:R-:W-:Y:S01]  /*20c0*/  UIADD3.X UR5, UPT, UPT, URZ, UR29, URZ, UP0, !UPT ;  /* 0x0000001dff057290 */ /* 0x000fe200087fe4ff */
[----:B------:R-:W-:Y:S01]  /*20d0*/  UMOV UR18, 0x0 ;  /* 0x0000000000127882 */ /* 0x000fe20000000000 */
[----:B------:R-:W-:Y:S01]  /*20e0*/  UMOV UR19, 0x10000000 ;  /* 0x1000000000137882 */ /* 0x000fe20000000000 */
[----:B------:R-:W-:Y:S01]  /*20f0*/  UMOV UR10, UR34 ;  /* 0x00000022000a7c82 */ /* 0x000fe20008000000 */
[----:B------:R-:W-:Y:S01]  /*2100*/  UMOV UR12, UR36 ;  /* 0x00000024000c7c82 */ /* 0x000fe20008000000 */
[----:B------:R-:W-:Y:S01]  /*2110*/  UMOV UR9, UR33 ;  /* 0x0000002100097c82 */ /* 0x000fe20008000000 */
[----:B------:R3:W-:Y:S03]  /*2120*/  UTMALDG.3D.MULTICAST.2CTA [UR32], [UR14], UR16, desc[UR18] ;  /* 0x000012200e0073b4 */ /* 0x0007e60008211810 */
[----:B------:R4:W-:Y:S01]  /*2130*/  UTMALDG.3D.MULTICAST.2CTA [UR8], [UR4], UR7, desc[UR18] ;  /* 0x00001208040073b4 */ /* 0x0009e20008211807 */
[----:B---3--:R-:W-:Y:S01]  /*2140*/  UIADD3 UR34, UPT, UPT, UR34, 0x40, URZ ;  /* 0x0000004022227890 */ /* 0x008fe2000fffe0ff */
[----:B----4-:R-:W-:Y:S01]  /*2150*/  UMOV UR7, UR31 ;  /* 0x0000001f00077c82 */ /* 0x010fe20008000000 */
[----:B------:R-:W-:Y:S01]  /*2160*/  UMOV UR4, UR6 ;  /* 0x0000000600047c82 */ /* 0x000fe20008000000 */
[----:B-1----:R-:W-:Y:S09]  /*2170*/  BRA.U UP2, `(.L_x_31) ;  /* 0xfffffffd023c7547 */ /* 0x002ff2000b83ffff */
.L_x_25:
[----:B------:R-:W-:Y:S01]  /*2180*/  ULEA UR4, UR6, UR13, 0x3 ;  /* 0x0000000d06047291 */ /* 0x000fe2000f8e18ff */
[----:B-1----:R-:W-:Y:S01]  /*2190*/  SHF.L.U32 R0, R12, 0x1f, RZ ;  /* 0x0000001f0c007819 */ /* 0x002fe200000006ff */
[----:B------:R-:W-:Y:S01]  /*21a0*/  @!P1 SYNCS.ARRIVE.TRANS64.A1T0 RZ, [UR13+0xc8], RZ ;  /* 0x0000c8ffffff99a7 */ /* 0x000fe2000810000d */
[----:B------:R-:W-:-:S06]  /*21b0*/  UISETP.GT.AND UP0, UPT, UR44, UR43, UPT ;  /* 0x0000002b2c00728c */ /* 0x000fcc000bf04270 */
[----:B--2-4-:R1:W2:Y:S03]  /*21c0*/  SYNCS.PHASECHK.TRANS64.TRYWAIT P0, [UR4+0x40], R0 ;  /* 0x00004000ff0075a7 */ /* 0x0142a60008001104 */
[----:B------:R-:W-:Y:S05]  /*21d0*/  BRA.U !UP0, `(.L_x_32) ;  /* 0x0000000108c07547 */ /* 0x000fea000b800000 */
[----:B------:R-:W-:Y:S01]  /*21e0*/  UIADD3 UR26, UPT, UPT, UR49, UR7, URZ ;  /* 0x00000007311a7290 */ /* 0x000fe2000fffe0ff */
[----:B------:R-:W-:-:S11]  /*21f0*/  UMOV UR4, UR6 ;  /* 0x0000000600047c82 */ /* 0x000fd60008000000 */
.L_x_38:
[----:B------:R-:W-:Y:S01]  /*2200*/  ULEA UR17, UR4, UR13, 0x3 ;  /* 0x0000000d04117291 */ /* 0x000fe2000f8e18ff */
[----:B--2---:R-:W-:Y:S01]  /*2210*/  @P3 MOV R2, 0xc000 ;  /* 0x0000c00000023802 */ /* 0x004fe20000000f00 */
[----:B-12---:R-:W-:Y:S10]  /*2220*/  @P0 BRA `(.L_x_33) ;  /* 0x00000000000c0947 */ /* 0x006ff40003800000 */
[----:B------:R-:W-:-:S04]  /*2230*/  SHF.L.U32 R3, R12, 0x1f, RZ ;  /* 0x0000001f0c037819 */ /* 0x000fc800000006ff */
[----:B------:R-:W2:Y:S02]  /*2240*/  SYNCS.PHASECHK.TRANS64.TRYWAIT P0, [UR17+0x40], R3 ;  /* 0x00004003ff0075a7 */ /* 0x000ea40008001111 */
[----:B--2---:R-:W-:Y:S05]  /*2250*/  @!P0 BRA `(.L_x_34) ;  /* 0x0000008000308947 */ /* 0x004fea0003800000 */
.L_x_33:
[----:B------:R2:W-:Y:S01]  /*2260*/  @P3 SYNCS.ARRIVE.TRANS64 RZ, [UR17], R2 ;  /* 0x00000002ffff39a7 */ /* 0x0005e20008000011 */
[----:B------:R-:W-:-:S04]  /*2270*/  ULOP3.LUT UR5, UR21, 0x2, URZ, 0xfc, !UPT ;  /* 0x0000000215057892 */ /* 0x000fc8000f8efcff */
[----:B------:R-:W-:-:S09]  /*2280*/  UISETP.NE.AND UP0, UPT, UR5, 0x2, UPT ;  /* 0x000000020500788c */ /* 0x000fd2000bf05270 */
[----:B------:R-:W-:Y:S05]  /*2290*/  BRA.U UP0, `(.L_x_35) ;  /* 0x0000000100047547 */ /* 0x000fea000b800000 */
[----:B---3--:R-:W-:Y:S05]  /*22a0*/  BPT.TRAP 0x1 ;  /* 0x000000040000795c */ /* 0x008fea0000300000 */
.L_x_35:
[----:B------:R-:W-:Y:S04]  /*22b0*/  BSSY.RECONVERGENT B0, `(.L_x_36) ;  /* 0x0000003000007945 */ /* 0x000fe80003800200 */
[----:B------:R-:W-:Y:S05]  /*22c0*/  @!P2 BRA `(.L_x_37) ;  /* 0x000000000004a947 */ /* 0x000fea0003800000 */
[----:B---3--:R-:W-:Y:S05]  /*22d0*/  BPT.TRAP 0x1 ;  /* 0x000000040000795c */ /* 0x008fea0000300000 */
.L_x_37:
[----:B---3--:R-:W-:Y:S05]  /*22e0*/  BSYNC.RECONVERGENT B0 ;  /* 0x0000000000007941 */ /* 0x008fea0003800200 */
.L_x_36:
[----:B------:R-:W-:Y:S02]  /*22f0*/  UIADD3 UR5, UPT, UPT, UR4, 0x1, URZ ;  /* 0x0000000104057890 */ /* 0x000fe4000fffe0ff */
[----:B------:R-:W-:Y:S02]  /*2300*/  UIADD3 UR14, UP1, UPT, UR28, 0x80, URZ ;  /* 0x000000801c0e7890 */ /* 0x000fe4000ff3e0ff */
[----:B------:R-:W-:Y:S02]  /*2310*/  UISETP.NE.AND UP0, UPT, UR5, 0x8, UPT ;  /* 0x000000080500788c */ /* 0x000fe4000bf05270 */
[----:B------:R-:W-:Y:S02]  /*2320*/  ULEA UR16, UR4, UR38, 0xd ;  /* 0x0000002604107291 */ /* 0x000fe4000f8e68ff */
[----:B------:R-:W-:Y:S02]  /*2330*/  USEL UR8, URZ, 0x1, UP0 ;  /* 0x00000001ff087887 */ /* 0x000fe40008000000 */
[----:B------:R-:W-:-:S02]  /*2340*/  USEL UR6, UR5, URZ, UP0 ;  /* 0x000000ff05067287 */ /* 0x000fc40008000000 */
[----:B------:R-:W-:Y:S02]  /*2350*/  UIADD3 UR22, UP0, UPT, UR28, 0x180, URZ ;  /* 0x000001801c167890 */ /* 0x000fe4000ff1e0ff */
[----:B------:R-:W-:Y:S01]  /*2360*/  ULEA UR5, UR6, UR13, 0x3 ;  /* 0x0000000d06057291 */ /* 0x000fe2000f8e18ff */
[----:B------:R-:W-:Y:S01]  /*2370*/  LOP3.LUT R12, R12, UR8, RZ, 0x3c, !PT ;  /* 0x000000080c0c7c12 */ /* 0x000fe2000f8e3cff */
[----:B------:R-:W-:Y:S02]  /*2380*/  ULEA UR8, UR4, UR37, 0xe ;  /* 0x0000002504087291 */ /* 0x000fe4000f8e70ff */
[----:B------:R-:W-:Y:S01]  /*2390*/  USHF.L.U32 UR18, UR7, 0x6, URZ ;  /* 0x0000000607127899 */ /* 0x000fe200080006ff */
[----:B-1----:R-:W-:Y:S01]  /*23a0*/  SHF.L.U32 R0, R12, 0x1f, RZ ;  /* 0x0000001f0c007819 */ /* 0x002fe200000006ff */
[----:B------:R-:W-:Y:S02]  /*23b0*/  ULOP3.LUT UR17, UR17, 0xfefffff8, URZ, 0xc0, !UPT ;  /* 0xfefffff811117892 */ /* 0x000fe4000f8ec0ff */
[----:B------:R-:W-:Y:S01]  /*23c0*/  UPRMT UR4, URZ, 0x5410, UR25 ;  /* 0x00005410ff047896 */ /* 0x000fe20008000019 */
[----:B------:R4:W1:Y:S01]  /*23d0*/  SYNCS.PHASECHK.TRANS64.TRYWAIT P0, [UR5+0x40], R0 ;  /* 0x00004000ff0075a7 */ /* 0x0008620008001105 */
[----:B------:R-:W-:-:S02]  /*23e0*/  UIADD3.X UR15, UPT, UPT, URZ, UR29, URZ, UP1, !UPT ;  /* 0x0000001dff0f7290 */ /* 0x000fc40008ffe4ff */
[----:B------:R-:W-:Y:S02]  /*23f0*/  UPRMT UR5, URZ, 0x5410, UR24 ;  /* 0x00005410ff057896 */ /* 0x000fe40008000018 */
[----:B------:R-:W-:Y:S01]  /*2400*/  UIADD3.X UR23, UPT, UPT, URZ, UR29, URZ, UP0, !UPT ;  /* 0x0000001dff177290 */ /* 0x000fe200087fe4ff */
[----:B------:R-:W-:Y:S01]  /*2410*/  UMOV UR32, 0x0 ;  /* 0x0000000000207882 */ /* 0x000fe20000000000 */
[----:B------:R-:W-:Y:S01]  /*2420*/  UMOV UR33, 0x10000000 ;  /* 0x1000000000217882 */ /* 0x000fe20000000000 */
[----:B------:R-:W-:Y:S01]  /*2430*/  UMOV UR19, UR35 ;  /* 0x0000002300137c82 */ /* 0x000fe20008000000 */
[----:B------:R-:W-:Y:S01]  /*2440*/  UMOV UR20, UR36 ;  /* 0x0000002400147c82 */ /* 0x000fe20008000000 */
[----:B------:R-:W-:Y:S01]  /*2450*/  UMOV UR12, UR36 ;  /* 0x00000024000c7c82 */ /* 0x000fe20008000000 */
[----:B------:R-:W-:Y:S01]  /*2460*/  UMOV UR9, UR17 ;  /* 0x0000001100097c82 */ /* 0x000fe20008000000 */
[----:B------:R-:W-:Y:S01]  /*2470*/  UMOV UR10, UR18 ;  /* 0x00000012000a7c82 */ /* 0x000fe20008000000 */
[----:B------:R3:W-:Y:S01]  /*2480*/  UTMALDG.3D.MULTICAST.2CTA [UR16], [UR14], UR4, desc[UR32] ;  /* 0x000020100e0073b4 */ /* 0x0007e20008211804 */
[----:B------:R-:W-:-:S04]  /*2490*/  UIADD3 UR7, UPT, UPT, UR7, 0x1, URZ ;  /* 0x0000000107077890 */ /* 0x000fc8000fffe0ff */
[----:B------:R-:W-:Y:S01]  /*24a0*/  UISETP.NE.AND UP0, UPT, UR7, UR26, UPT ;  /* 0x0000001a0700728c */ /* 0x000fe2000bf05270 */
[----:B------:R4:W-:Y:S01]  /*24b0*/  UTMALDG.3D.MULTICAST.2CTA [UR8], [UR22], UR5, desc[UR32] ;  /* 0x00002008160073b4 */ /* 0x0009e20008211805 */
[----:B---3--:R-:W-:-:S07]  /*24c0*/  UMOV UR4, UR6 ;  /* 0x0000000600047c82 */ /* 0x008fce0008000000 */
[----:B----4-:R-:W-:Y:S05]  /*24d0*/  BRA.U UP0, `(.L_x_38) ;  /* 0xfffffffd00487547 */ /* 0x010fea000b83ffff */
.L_x_32:
[C---:B------:R-:W-:Y:S01]  /*24e0*/  LEA R3, R11.reuse, UR13, 0x3 ;  /* 0x0000000d0b037c11 */ /* 0x040fe2000f8e18ff */
[----:B------:R-:W-:Y:S01]  /*24f0*/  NOP ;  /* 0x0000000000007918 */ /* 0x000fe20000000000 */
[----:B-1----:R-:W-:Y:S02]  /*2500*/  SHF.L.U32 R0, R10, 0x1f, RZ ;  /* 0x0000001f0a007819 */ /* 0x002fe400000006ff */
[----:B------:R-:W-:Y:S02]  /*2510*/  LEA R5, R11, UR13, 0x4 ;  /* 0x0000000d0b057c11 */ /* 0x000fe4000f8e20ff */
[----:B--2---:R-:W1:Y:S02]  /*2520*/  SYNCS.PHASECHK.TRANS64.TRYWAIT P0, [R3+URZ+0xd0], R0 ;  /* 0x0000d000030075a7 */ /* 0x004e6400080011ff */
[----:B-1----:R-:W-:Y:S05]  /*2530*/  @!P0 BRA `(.L_x_39) ;  /* 0x0000007c00908947 */ /* 0x002fea0003800000 */
.L_x_156:
[----:B------:R-:W2:Y:S01]  /*2540*/  LDS.128 R4, [R5+0x160] ;  /* 0x0001600005047984 */ /* 0x000ea20000000c00 */
[----:B------:R-:W-:Y:S01]  /*2550*/  UISETP.GE.AND UP0, UPT, UR45, 0x1, UPT ;  /* 0x000000012d00788c */ /* 0x000fe2000bf06270 */
[----:B------:R-:W-:Y:S01]  /*2560*/  @!PT LDS RZ, [RZ] ;  /* 0x00000000fffff984 */ /* 0x000fe20000000800 */
[----:B------:R-:W-:Y:S01]  /*2570*/  @!PT LDS RZ, [RZ] ;  /* 0x00000000fffff984 */ /* 0x000fe20000000800 */
[----:B------:R-:W-:Y:S01]  /*2580*/  @!PT LDS RZ, [RZ] ;  /* 0x00000000fffff984 */ /* 0x000fe20000000800 */
[----:B------:R-:W-:Y:S01]  /*2590*/  @!PT LDS RZ, [RZ] ;  /* 0x00000000fffff984 */ /* 0x000fe20000000800 */
[----:B------:R4:W-:Y:S06]  /*25a0*/  MEMBAR.ALL.CTA ;  /* 0x0000000000007992 */ /* 0x0009ec0000008000 */
[----:B----4-:R-:W4:Y:S01]  /*25b0*/  FENCE.VIEW.ASYNC.S ;  /* 0x00000000000073c6 */ /* 0x010f220000000000 */
[----:B--2---:R-:W-:-:S13]  /*25c0*/  LOP3.LUT P0, RZ, R6, 0x1, RZ, 0xc0, !PT ;  /* 0x0000000106ff7812 */ /* 0x004fda000780c0ff */
[----:B----4-:R-:W-:Y:S01]  /*25d0*/  VOTEU.ANY UP1, P0 ;  /* 0x0000000000ff7886 */ /* 0x010fe20000020100 */
[----:B------:R-:W-:-:S13]  /*25e0*/  PLOP3.LUT P0, PT, PT, PT, UP1, 0x80, 0x8 ;  /* 0x000000000008781c */ /* 0x000fda0003f0f018 */
[----:B-1----:R-:W-:Y:S02]  /*25f0*/  @P0 LOP3.LUT R0, R5, 0xffff, RZ, 0xc0, !PT ;  /* 0x0000ffff05000812 */ /* 0x002fe400078ec0ff */
[----:B------:R-:W-:Y:S02]  /*2600*/  @P0 MOV R2, R4 ;  /* 0x0000000400020202 */ /* 0x000fe40000000f00 */
[----:B------:R-:W-:Y:S01]  /*2610*/  @P0 R2UR UR5, R0 ;  /* 0x00000000000502ca */ /* 0x000fe200000e0000 */
[----:B------:R-:W-:Y:S01]  /*2620*/  VIADD R0, R3, 0xe0 ;  /* 0x000000e003007836 */ /* 0x000fe20000000000 */
[----:B------:R-:W-:Y:S02]  /*2630*/  @P0 SHF.R.U32.HI R4, RZ, 0x10, R5 ;  /* 0x00000010ff040819 */ /* 0x000fe40000011605 */
[----:B------:R-:W-:Y:S02]  /*2640*/  @P0 R2UR UR7, R2 ;  /* 0x00000000020702ca */ /* 0x000fe400000e0000 */
[----:B------:R-:W-:-:S02]  /*2650*/  PRMT R0, RZ, 0x654, R0 ;  /* 0x00000654ff007816 */ /* 0x000fc40000000000 */
[----:B------:R-:W-:Y:S02]  /*2660*/  @P0 R2UR UR4, R4 ;  /* 0x00000000040402ca */ /* 0x000fe400000e0000 */
[----:B------:R1:W-:Y:S03]  /*2670*/  SYNCS.ARRIVE.TRANS64.RED.A1T0 RZ, [R0+URZ], RZ ;  /* 0x000000ff00ff79a7 */ /* 0x0003e600081004ff */
[----:B------:R-:W-:-:S04]  /*2680*/  @UP1 UMOV UR39, UR5 ;  /* 0x0000000500271c82 */ /* 0x000fc80008000000 */
[----:B------:R-:W-:-:S04]  /*2690*/  @UP1 UMOV UR40, UR7 ;  /* 0x0000000700281c82 */ /* 0x000fc80008000000 */
[----:B------:R-:W-:Y:S01]  /*26a0*/  @UP1 UMOV UR36, UR4 ;  /* 0x0000000400241c82 */ /* 0x000fe20008000000 */
[----:B------:R-:W-:Y:S05]  /*26b0*/  BRA.U !UP0, `(.L_x_40) ;  /* 0x0000000108d47547 */ /* 0x000fea000b800000 */
[----:B------:R-:W3:Y:S01]  /*26c0*/  LDCU.128 UR16, c[0x0][0xb10] ;  /* 0x00016200ff1077ac */ /* 0x000ee20008000c00 */
[----:B------:R-:W2:Y:S01]  /*26d0*/  LDCU UR12, c[0x0][0xb20] ;  /* 0x00016400ff0c77ac */ /* 0x000ea20008000800 */
[----:B------:R-:W4:Y:S01]  /*26e0*/  LDCU UR20, c[0x0][0xb0c] ;  /* 0x00016180ff1477ac */ /* 0x000f220008000800 */
[----:B------:R-:W1:Y:S01]  /*26f0*/  LDCU.64 UR8, c[0x0][0xb28] ;  /* 0x00016500ff0877ac */ /* 0x000e620008000a00 */
[----:B------:R-:W-:Y:S02]  /*2700*/  UISETP.NE.AND UP3, UPT, UR45, 0x1, UPT ;  /* 0x000000012d00788c */ /* 0x000fe4000bf65270 */
[----:B---3--:R-:W-:Y:S02]  /*2710*/  UIMAD.WIDE.U32 UR10, UR41, UR19, URZ ;  /* 0x00000013290a72a5 */ /* 0x008fe4000f8e00ff */
[----:B------:R-:W-:Y:S02]  /*2720*/  UIMAD.WIDE.U32 UR4, UR42, UR16, URZ ;  /* 0x000000102a0472a5 */ /* 0x000fe4000f8e00ff */
[----:B------:R-:W-:-:S02]  /*2730*/  UISETP.NE.AND UP0, UPT, UR18, 0x1, UPT ;  /* 0x000000011200788c */ /* 0x000fc4000bf05270 */
[----:B------:R-:W-:Y:S01]  /*2740*/  UIMAD.WIDE.U32 UR22, UR39, UR19, URZ ;  /* 0x00000013271672a5 */ /* 0x000fe2000f8e00ff */
[----:B------:R-:W-:Y:S02]  /*2750*/  UMOV UR10, UR11 ;  /* 0x0000000b000a7c82 */ /* 0x000fe40008000000 */
[----:B------:R-:W-:Y:S01]  /*2760*/  UMOV UR4, UR5 ;  /* 0x0000000500047c82 */ /* 0x000fe20008000000 */
[----:B--2---:R-:W-:Y:S02]  /*2770*/  USHF.R.U32.HI UR10, URZ, UR12, UR10 ;  /* 0x0000000cff0a7299 */ /* 0x004fe4000801160a */
[----:B----4-:R-:W-:Y:S02]  /*2780*/  UISETP.NE.AND UP2, UPT, UR20, 0x1, UPT ;  /* 0x000000011400788c */ /* 0x010fe4000bf45270 */
[----:B------:R-:W-:Y:S02]  /*2790*/  USHF.R.U32.HI UR4, URZ, UR17, UR4 ;  /* 0x00000011ff047299 */ /* 0x000fe40008011604 */
[----:B------:R-:W-:-:S02]  /*27a0*/  USEL UR5, UR41, UR10, !UP0 ;  /* 0x0000000a29057287 */ /* 0x000fc4000c000000 */
[----:B------:R-:W-:Y:S02]  /*27b0*/  USEL UR7, UR42, UR4, !UP2 ;  /* 0x000000042a077287 */ /* 0x000fe4000d000000 */
[----:B-1----:R-:W-:Y:S01]  /*27c0*/  UIMAD.WIDE.U32 UR10, UR5, UR8, URZ ;  /* 0x00000008050a72a5 */ /* 0x002fe2000f8e00ff */
[----:B------:R-:W-:Y:S01]  /*27d0*/  UMOV UR4, UR23 ;  /* 0x0000001700047c82 */ /* 0x000fe20008000000 */
[----:B------:R-:W-:Y:S02]  /*27e0*/  UIMAD.WIDE.U32 UR14, UR40, UR16, URZ ;  /* 0x00000010280e72a5 */ /* 0x000fe4000f8e00ff */
[----:B------:R-:W-:-:S03]  /*27f0*/  UIMAD.WIDE.U32 UR22, UR7, UR8, URZ ;  /* 0x00000008071672a5 */ /* 0x000fc6000f8e00ff */
[----:B------:R-:W-:Y:S01]  /*2800*/  UMOV UR10, UR11 ;  /* 0x0000000b000a7c82 */ /* 0x000fe20008000000 */
[----:B------:R-:W-:Y:S02]  /*2810*/  USHF.R.U32.HI UR4, URZ, UR12, UR4 ;  /* 0x0000000cff047299 */ /* 0x000fe40008011604 */
[----:B------:R-:W-:Y:S01]  /*2820*/  @UP3 USHF.R.U32.HI UR5, URZ, UR9, UR10 ;  /* 0x00000009ff053299 */ /* 0x000fe2000801160a */
[----:B------:R-:W-:Y:S01]  /*2830*/  UMOV UR14, UR15 ;  /* 0x0000000f000e7c82 */ /* 0x000fe20008000000 */
[----:B------:R-:W-:Y:S01]  /*2840*/  UMOV UR22, UR23 ;  /* 0x0000001700167c82 */ /* 0x000fe20008000000 */
[----:B------:R-:W-:Y:S02]  /*2850*/  USHF.R.U32.HI UR17, URZ, UR17, UR14 ;  /* 0x00000011ff117299 */ /* 0x000fe4000801160e */
[----:B------:R-:W-:Y:S02]  /*2860*/  USEL UR4, UR39, UR4, !UP0 ;  /* 0x0000000427047287 */ /* 0x000fe4000c000000 */
[----:B------:R-:W-:-:S02]  /*2870*/  @UP3 USHF.R.U32.HI UR7, URZ, UR9, UR22 ;  /* 0x00000009ff073299 */ /* 0x000fc40008011616 */
[----:B------:R-:W-:Y:S02]  /*2880*/  UIMAD UR10, UR45, UR5, URZ ;  /* 0x000000052d0a72a4 */ /* 0x000fe4000f8e02ff */
[----:B------:R-:W-:Y:S02]  /*2890*/  USEL UR5, UR40, UR17, !UP2 ;  /* 0x0000001128057287 */ /* 0x000fe4000d000000 */
[----:B------:R-:W-:Y:S02]  /*28a0*/  UIMAD UR12, UR45, UR7, URZ ;  /* 0x000000072d0c72a4 */ /* 0x000fe4000f8e02ff */
[----:B------:R-:W-:Y:S02]  /*28b0*/  UISETP.GE.AND UP0, UPT, UR4, UR10, UPT ;  /* 0x0000000a0400728c */ /* 0x000fe4000bf06270 */
[----:B------:R-:W-:Y:S02]  /*28c0*/  UIMAD.WIDE.U32 UR10, UR4, UR8, URZ ;  /* 0x00000008040a72a5 */ /* 0x000fe4000f8e00ff */
[----:B------:R-:W-:-:S02]  /*28d0*/  UISETP.GE.OR UP0, UPT, UR5, UR12, UP0 ;  /* 0x0000000c0500728c */ /* 0x000fc40008706670 */
        /* <DEDUP_REMOVED lines=19> */
.L_x_40:
[----:B------:R-:W2:Y:S02]  /*2a10*/  LDCU UR4, c[0x0][0xb30] ;  /* 0x00016600ff0477ac */ /* 0x000ea40008000800 */
[----:B--2---:R-:W-:-:S09]  /*2a20*/  UISETP.NE.AND UP0, UPT, UR4, 0x1, UPT ;  /* 0x000000010400788c */ /* 0x004fd2000bf05270 */
[----:B------:R-:W-:Y:S05]  /*2a30*/  BRA.U UP0, `(.L_x_41) ;  /* 0x0000000100447547 */ /* 0x000fea000b800000 */
[----:B------:R-:W2:Y:S01]  /*2a40*/  LDCU.128 UR16, c[0x0][0xb10] ;  /* 0x00016200ff1077ac */ /* 0x000ea20008000c00 */
[----:B------:R-:W4:Y:S01]  /*2a50*/  LDCU UR10, c[0x0][0xb0c] ;  /* 0x00016180ff0a77ac */ /* 0x000f220008000800 */
[----:B------:R-:W1:Y:S01]  /*2a60*/  LDCU UR7, c[0x0][0xb20] ;  /* 0x00016400ff0777ac */ /* 0x000e620008000800 */
[----:B--2---:R-:W-:Y:S02]  /*2a70*/  UIMAD.WIDE.U32 UR8, UR40, UR16, URZ ;  /* 0x00000010280872a5 */ /* 0x004fe4000f8e00ff */
[----:B------:R-:W-:Y:S02]  /*2a80*/  UIMAD.WIDE.U32 UR4, UR39, UR19, URZ ;  /* 0x00000013270472a5 */ /* 0x000fe4000f8e00ff */
[----:B----4-:R-:W-:Y:S02]  /*2a90*/  UISETP.NE.AND UP2, UPT, UR10, 0x1, UPT ;  /* 0x000000010a00788c */ /* 0x010fe4000bf45270 */
[----:B------:R-:W-:Y:S01]  /*2aa0*/  UISETP.NE.AND UP0, UPT, UR18, 0x1, UPT ;  /* 0x000000011200788c */ /* 0x000fe2000bf05270 */
[----:B------:R-:W-:-:S02]  /*2ab0*/  UMOV UR8, UR9 ;  /* 0x0000000900087c82 */ /* 0x000fc40008000000 */
[----:B------:R-:W-:Y:S01]  /*2ac0*/  UMOV UR4, UR5 ;  /* 0x0000000500047c82 */ /* 0x000fe20008000000 */
[----:B------:R-:W-:Y:S02]  /*2ad0*/  USHF.R.U32.HI UR17, URZ, UR17, UR8 ;  /* 0x00000011ff117299 */ /* 0x000fe40008011608 */
[----:B-1----:R-:W-:Y:S02]  /*2ae0*/  USHF.R.U32.HI UR4, URZ, UR7, UR4 ;  /* 0x00000007ff047299 */ /* 0x002fe40008011604 */
[----:B------:R-:W-:Y:S02]  /*2af0*/  USEL UR5, UR40, UR17, !UP2 ;  /* 0x0000001128057287 */ /* 0x000fe4000d000000 */
[----:B------:R-:W-:-:S04]  /*2b00*/  USEL UR4, UR39, UR4, !UP0 ;  /* 0x0000000427047287 */ /* 0x000fc8000c000000 */
[----:B------:R-:W-:Y:S02]  /*2b10*/  UIADD3 UR7, UPT, UPT, UR5, -UR4, URZ ;  /* 0x8000000405077290 */ /* 0x000fe4000fffe0ff */
[----:B------:R-:W-:Y:S02]  /*2b20*/  UIADD3 UR4, UPT, UPT, -UR5, UR4, URZ ;  /* 0x0000000405047290 */ /* 0x000fe4000fffe1ff */
[----:B------:R-:W-:Y:S02]  /*2b30*/  UIMAD UR39, UR7, UR18, UR39 ;  /* 0x00000012072772a4 */ /* 0x000fe4000f8e0227 */
[----:B------:R-:W-:-:S12]  /*2b40*/  UIMAD UR40, UR4, UR10, UR40 ;  /* 0x0000000a042872a4 */ /* 0x000fd8000f8e0228 */
.L_x_41:
[----:B------:R-:W-:Y:S01]  /*2b50*/  VIADD R11, R11, 0x1 ;  /* 0x000000010b0b7836 */ /* 0x000fe20000000000 */
[----:B------:R-:W-:Y:S02]  /*2b60*/  R2UR UR5, R87 ;  /* 0x00000000570572ca */ /* 0x000fe400000e0000 */
[----:B------:R-:W-:Y:S02]  /*2b70*/  R2UR UR4, R86 ;  /* 0x00000000560472ca */ /* 0x000fe400000e0000 */
[C---:B------:R-:W-:Y:S02]  /*2b80*/  ISETP.NE.AND P0, PT, R11.reuse, 0x2, PT ;  /* 0x000000020b00780c */ /* 0x040fe40003f05270 */
[----:B------:R-:W-:Y:S02]  /*2b90*/  PLOP3.LUT P1, PT, PT, PT, PT, 0x80, 0x8 ;  /* 0x000000000008781c */ /* 0x000fe40003f2f070 */
[----:B------:R-:W-:Y:S02]  /*2ba0*/  SEL R3, RZ, 0x1, P0 ;  /* 0x00000001ff037807 */ /* 0x000fe40000000000 */
[----:B------:R-:W-:-:S02]  /*2bb0*/  SEL R11, R11, RZ, P0 ;  /* 0x000000ff0b0b7207 */ /* 0x000fc40000000000 */
[----:B------:R-:W-:Y:S01]  /*2bc0*/  LOP3.LUT R10, R10, R3, RZ, 0x3c, !PT ;  /* 0x000000030a0a7212 */ /* 0x000fe200078e3cff */
[----:B------:R-:W-:Y:S02]  /*2bd0*/  UIADD3 UR20, UPT, UPT, UR40, UR5, URZ ;  /* 0x0000000528147290 */ /* 0x000fe4000fffe0ff */
[----:B------:R-:W-:Y:S01]  /*2be0*/  UIADD3 UR26, UPT, UPT, UR39, UR4, URZ ;  /* 0x00000004271a7290 */ /* 0x000fe2000fffe0ff */
[----:B------:R-:W-:Y:S11]  /*2bf0*/  BRA.U UP1, `(.L_x_42) ;  /* 0xfffffff101307547 */ /* 0x000ff6000b83ffff */
[----:B------:R-:W-:Y:S01]  /*2c00*/  UIADD3 UR13, UPT, UPT, UR13, 0x40, URZ ;  /* 0x000000400d0d7890 */ /* 0x000fe2000fffe0ff */
[----:B------:R-:W-:-:S03]  /*2c10*/  SHF.L.U32 R3, R12, 0x1f, RZ ;  /* 0x0000001f0c037819 */ /* 0x000fc600000006ff */
[----:B------:R-:W-:-:S09]  /*2c20*/  ULEA UR4, UR6, UR13, 0x3 ;  /* 0x0000000d06047291 */ /* 0x000fd2000f8e18ff */
[----:B------:R-:W2:Y:S02]  /*2c30*/  SYNCS.PHASECHK.TRANS64.TRYWAIT P0, [UR4], R3 ;  /* 0x00000003ff0075a7 */ /* 0x000ea40008001104 */
[----:B--2---:R-:W-:Y:S05]  /*2c40*/  @!P0 BRA `(.L_x_43) ;  /* 0x0000007400e08947 */ /* 0x004fea0003800000 */
.L_x_158:
[----:B------:R-:W-:-:S04]  /*2c50*/  UIADD3 UR4, UPT, UPT, UR6, 0x1, URZ ;  /* 0x0000000106047890 */ /* 0x000fc8000fffe0ff */
[----:B------:R-:W-:-:S04]  /*2c60*/  UISETP.NE.AND UP0, UPT, UR4, 0x8, UPT ;  /* 0x000000080400788c */ /* 0x000fc8000bf05270 */
[----:B------:R-:W-:Y:S02]  /*2c70*/  USEL UR6, URZ, 0x1, UP0 ;  /* 0x00000001ff067887 */ /* 0x000fe40008000000 */
[----:B------:R-:W-:-:S04]  /*2c80*/  USEL UR4, UR4, URZ, UP0 ;  /* 0x000000ff04047287 */ /* 0x000fc80008000000 */
[----:B------:R-:W-:Y:S01]  /*2c90*/  ULEA UR5, UR4, UR13, 0x3 ;  /* 0x0000000d04057291 */ /* 0x000fe2000f8e18ff */
[----:B------:R-:W-:-:S04]  /*2ca0*/  LOP3.LUT R2, R12, UR6, RZ, 0x3c, !PT ;  /* 0x000000060c027c12 */ /* 0x000fc8000f8e3cff */
[----:B-1----:R-:W-:-:S04]  /*2cb0*/  SHF.L.U32 R3, R2, 0x1f, RZ ;  /* 0x0000001f02037819 */ /* 0x002fc800000006ff */
[----:B------:R-:W1:Y:S02]  /*2cc0*/  SYNCS.PHASECHK.TRANS64.TRYWAIT P0, [UR5], R3 ;  /* 0x00000003ff0075a7 */ /* 0x000e640008001105 */
[----:B-1----:R-:W-:Y:S05]  /*2cd0*/  @!P0 BRA `(.L_x_44) ;  /* 0x0000007400d48947 */ /* 0x002fea0003800000 */
.L_x_160:
        /* <DEDUP_REMOVED lines=9> */
.L_x_162:
        /* <DEDUP_REMOVED lines=9> */
.L_x_164:
        /* <DEDUP_REMOVED lines=9> */
.L_x_166:
        /* <DEDUP_REMOVED lines=9> */
.L_x_168:
        /* <DEDUP_REMOVED lines=9> */
.L_x_170:
[----:B------:R-:W-:-:S04]  /*2fb0*/  UIADD3 UR4, UPT, UPT, UR4, 0x1, URZ ;  /* 0x0000000104047890 */ /* 0x000fc8000fffe0ff */
[----:B------:R-:W-:-:S04]  /*2fc0*/  UISETP.NE.AND UP0, UPT, UR4, 0x8, UPT ;  /* 0x000000080400788c */ /* 0x000fc8000bf05270 */
[----:B------:R-:W-:Y:S02]  /*2fd0*/  USEL UR5, URZ, 0x1, UP0 ;  /* 0x00000001ff057887 */ /* 0x000fe40008000000 */
[----:B------:R-:W-:-:S04]  /*2fe0*/  USEL UR4, UR4, URZ, UP0 ;  /* 0x000000ff04047287 */ /* 0x000fc80008000000 */
[----:B------:R-:W-:Y:S01]  /*2ff0*/  ULEA UR4, UR4, UR13, 0x3 ;  /* 0x0000000d04047291 */ /* 0x000fe2000f8e18ff */
[----:B-1----:R-:W-:-:S04]  /*3000*/  LOP3.LUT R3, R2, UR5, RZ, 0x3c, !PT ;  /* 0x0000000502037c12 */ /* 0x002fc8000f8e3cff */
[----:B------:R-:W-:Y:S01]  /*3010*/  SHF.L.U32 R3, R3, 0x1f, RZ ;  /* 0x0000001f03037819 */ /* 0x000fe200000006ff */
[----:B------:R-:W-:-:S07]  /*3020*/  IMAD.U32 R0, RZ, RZ, UR4 ;  /* 0x00000004ff007e24 */ /* 0x000fce000f8e00ff */
.L_x_50:
[----:B-1----:R1:W2:Y:S02]  /*3030*/  SYNCS.PHASECHK.TRANS64.TRYWAIT P0, [R0+URZ], R3 ;  /* 0x00000003000075a7 */ /* 0x0022a400080011ff */
[----:B--2---:R-:W-:Y:S05]  /*3040*/  @!P0 NANOSLEEP.SYNCS 0x989680 ;  /* 0x009896800000895d */ /* 0x004fea0003900000 */
[----:B------:R-:W2:Y:S02]  /*3050*/  @!P0 SYNCS.PHASECHK.TRANS64 P0, [R0+URZ], R3 ;  /* 0x00000003000085a7 */ /* 0x000ea400080010ff */
[----:B--23--:R-:W-:Y:S05]  /*3060*/  @P0 EXIT ;  /* 0x000000000000094d */ /* 0x00cfea0003800000 */
[----:B------:R-:W-:Y:S05]  /*3070*/  BRA `(.L_x_50) ;  /* 0xfffffffc00ec7947 */ /* 0x000fea000383ffff */
.L_x_22:
[----:B------:R-:W2:Y:S02]  /*3080*/  S2UR UR4, SR_CgaCtaId ;  /* 0x00000000000479c3 */ /* 0x000ea40000008800 */
[----:B--2---:R-:W-:-:S04]  /*3090*/  UISETP.NE.AND UP0, UPT, UR4, URZ, UPT ;  /* 0x000000ff0400728c */ /* 0x004fc8000bf05270 */
[----:B------:R-:W-:-:S09]  /*30a0*/  UISETP.NE.OR UP0, UPT, UR22, 0x1, UP0 ;  /* 0x000000011600788c */ /* 0x000fd20008705670 */
[----:B------:R-:W-:Y:S05]  /*30b0*/  BRA.U UP0, `(.L_x_51) ;  /* 0x00000005004c7547 */ /* 0x000fea000b800000 */
[----:B------:R-:W2:Y:S01]  /*30c0*/  S2UR UR5, SR_CgaCtaId ;  /* 0x00000000000579c3 */ /* 0x000ea20000008800 */
[----:B------:R-:W-:Y:S01]  /*30d0*/  UMOV UR4, 0x400 ;  /* 0x0000040000047882 */ /* 0x000fe20000000000 */
[----:B------:R-:W-:Y:S01]  /*30e0*/  ISETP.GE.U32.AND P2, PT, R0, 0x8, PT ;  /* 0x000000080000780c */ /* 0x000fe20003f46070 */
[----:B------:R-:W-:Y:S01]  /*30f0*/  IMAD.MOV.U32 R12, RZ, RZ, 0x1 ;  /* 0x00000001ff0c7424 */ /* 0x000fe200078e00ff */
[----:B------:R-:W-:Y:S02]  /*3100*/  CS2R R10, SRZ ;  /* 0x00000000000a7805 */ /* 0x000fe4000001ff00 */
[----:B------:R-:W-:Y:S01]  /*3110*/  CS2R R8, SRZ ;  /* 0x0000000000087805 */ /* 0x000fe2000001ff00 */
[----:B--2---:R-:W-:-:S03]  /*3120*/  ULEA UR6, UR5, UR4, 0x18 ;  /* 0x0000000405067291 */ /* 0x004fc6000f8ec0ff */
[----:B------:R-:W-:-:S09]  /*3130*/  UMOV UR5, URZ ;  /* 0x000000ff00057c82 */ /* 0x000fd20008000000 */
.L_x_55:
[----:B------:R-:W-:Y:S02]  /*3140*/  LEA R2, R8, UR6, 0x3 ;  /* 0x0000000608027c11 */ /* 0x000fe4000f8e18ff */
[----:B------:R-:W-:-:S03]  /*3150*/  SHF.L.U32 R5, R9, 0x1f, RZ ;  /* 0x0000001f09057819 */ /* 0x000fc600000006ff */
[----:B------:R-:W-:Y:S01]  /*3160*/  VIADD R4, R2, 0x140 ;  /* 0x0000014002047836 */ /* 0x000fe20000000000 */
[----:B------:R-:W2:Y:S02]  /*3170*/  SYNCS.PHASECHK.TRANS64.TRYWAIT P0, [R2+URZ+0x130], R5 ;  /* 0x00013005020075a7 */ /* 0x000ea400080011ff */
[----:B--2---:R-:W-:Y:S05]  /*3180*/  @!P0 BRA `(.L_x_52) ;  /* 0x0000007400388947 */ /* 0x004fea0003800000 */
.L_x_171:
[----:B------:R-:W-:Y:S01]  /*3190*/  ULEA UR4, UR5, UR6, 0x3 ;  /* 0x0000000605047291 */ /* 0x000fe2000f8e18ff */
[----:B------:R-:W-:Y:S02]  /*31a0*/  PRMT R4, RZ, 0x654, R4 ;  /* 0x00000654ff047816 */ /* 0x000fe40000000004 */
[----:B--2---:R-:W-:Y:S01]  /*31b0*/  SHF.L.U32 R5, R12, 0x1f, RZ ;  /* 0x0000001f0c057819 */ /* 0x004fe200000006ff */
[----:B------:R-:W-:Y:S01]  /*31c0*/  UIADD3 UR7, UPT, UPT, UR4, 0xd0, URZ ;  /* 0x000000d004077890 */ /* 0x000fe2000fffe0ff */
[----:B------:R2:W-:Y:S05]  /*31d0*/  SYNCS.ARRIVE.TRANS64.RED.A1T0 RZ, [R4+URZ], RZ ;  /* 0x000000ff04ff79a7 */ /* 0x0005ea00081004ff */
[----:B------:R-:W-:Y:S01]  /*31e0*/  IMAD.U32 R7, RZ, RZ, UR7 ;  /* 0x00000007ff077e24 */ /* 0x000fe2000f8e00ff */
[----:B------:R-:W3:Y:S04]  /*31f0*/  SYNCS.PHASECHK.TRANS64.TRYWAIT P0, [UR4+0xe0], R5 ;  /* 0x0000e005ff0075a7 */ /* 0x000ee80008001104 */
[----:B------:R-:W-:Y:S01]  /*3200*/  PRMT R6, R0, 0x654, R7 ;  /* 0x0000065400067816 */ /* 0x000fe20000000007 */
[----:B--2---:R-:W-:Y:S01]  /*3210*/  @!P2 IMAD.MOV.U32 R4, RZ, RZ, 0x10 ;  /* 0x00000010ff04a424 */ /* 0x004fe200078e00ff */
[----:B---3--:R-:W-:Y:S06]  /*3220*/  @!P0 BRA `(.L_x_53) ;  /* 0x0000007400248947 */ /* 0x008fec0003800000 */
.L_x_173:
[----:B------:R-:W-:Y:S01]  /*3230*/  ULEA UR8, UR5, UR6, 0x4 ;  /* 0x0000000605087291 */ /* 0x000fe2000f8e20ff */
[----:B------:R-:W-:Y:S01]  /*3240*/  SEL R3, R6, R3, !P2 ;  /* 0x0000000306037207 */ /* 0x000fe20005000000 */
[----:B------:R-:W-:Y:S01]  /*3250*/  UIADD3 UR9, UPT, UPT, UR4, 0xd0, URZ ;  /* 0x000000d004097890 */ /* 0x000fe2000fffe0ff */
[----:B--2---:R-:W-:Y:S01]  /*3260*/  LEA R2, R11, UR6, 0x3 ;  /* 0x000000060b027c11 */ /* 0x004fe2000f8e18ff */
[----:B------:R-:W-:Y:S01]  /*3270*/  UIADD3 UR8, UPT, UPT, UR8, 0x160, URZ ;  /* 0x0000016008087890 */ /* 0x000fe2000fffe0ff */
[----:B------:R-:W-:Y:S01]  /*3280*/  SHF.L.U32 R5, R10, 0x1f, RZ ;  /* 0x0000001f0a057819 */ /* 0x000fe200000006ff */
[----:B------:R2:W-:Y:S01]  /*3290*/  @!P2 SYNCS.ARRIVE.TRANS64.RED RZ, [R3+URZ], R4 ;  /* 0x0000000403ffa9a7 */ /* 0x0005e200080004ff */
[----:B------:R-:W-:Y:S01]  /*32a0*/  UIADD3 UR4, UPT, UPT, UR5, 0x1, URZ ;  /* 0x0000000105047890 */ /* 0x000fe2000fffe0ff */
[----:B------:R-:W-:-:S03]  /*32b0*/  VIADD R8, R8, 0x1 ;  /* 0x0000000108087836 */ /* 0x000fc60000000000 */
[----:B------:R-:W-:Y:S02]  /*32c0*/  UISETP.NE.AND UP0, UPT, UR4, 0x2, UPT ;  /* 0x000000020400788c */ /* 0x000fe4000bf05270 */
[----:B------:R-:W-:Y:S06]  /*32d0*/  UGETNEXTWORKID.BROADCAST [UR8], [UR9] ;  /* 0x00000000080073ca */ /* 0x000fec0008000100 */
[----:B------:R-:W-:Y:S01]  /*32e0*/  USEL UR7, URZ, 0x1, UP0 ;  /* 0x00000001ff077887 */ /* 0x000fe20008000000 */
[----:B------:R-:W-:Y:S01]  /*32f0*/  ISETP.NE.AND P0, PT, R8, 0x2, PT ;  /* 0x000000020800780c */ /* 0x000fe20003f05270 */
[----:B------:R-:W-:Y:S01]  /*3300*/  USEL UR5, UR4, URZ, UP0 ;  /* 0x000000ff04057287 */ /* 0x000fe20008000000 */
[----:B------:R-:W3:Y:S03]  /*3310*/  SYNCS.PHASECHK.TRANS64.TRYWAIT P1, [R2+URZ+0xd0], R5 ;  /* 0x0000d005020075a7 */ /* 0x000ee600080211ff */
[----:B------:R-:W-:Y:S01]  /*3320*/  LOP3.LUT R12, R12, UR7, RZ, 0x3c, !PT ;  /* 0x000000070c0c7c12 */ /* 0x000fe2000f8e3cff */
[----:B--23--:R-:W-:Y:S07]  /*3330*/  @!P1 BRA `(.L_x_54) ;  /* 0x0000007000f89947 */ /* 0x00cfee0003800000 */
.L_x_174:
[C---:B------:R-:W-:Y:S01]  /*3340*/  LEA R4, R11.reuse, UR6, 0x4 ;  /* 0x000000060b047c11 */ /* 0x040fe2000f8e20ff */
[----:B--2---:R-:W-:Y:S01]  /*3350*/  VIADD R2, R2, 0xe0 ;  /* 0x000000e002027836 */ /* 0x004fe20000000000 */
[----:B------:R-:W-:Y:S01]  /*3360*/  SEL R8, R8, RZ, P0 ;  /* 0x000000ff08087207 */ /* 0x000fe20000000000 */
[----:B------:R-:W-:-:S03]  /*3370*/  VIADD R11, R11, 0x1 ;  /* 0x000000010b0b7836 */ /* 0x000fc60000000000 */
[----:B------:R-:W2:Y:S01]  /*3380*/  LDS.128 R4, [R4+0x160] ;  /* 0x0001600004047984 */ /* 0x000ea20000000c00 */
[----:B------:R-:W-:Y:S02]  /*3390*/  PRMT R2, RZ, 0x654, R2 ;  /* 0x00000654ff027816 */ /* 0x000fe40000000002 */
[C---:B------:R-:W-:Y:S01]  /*33a0*/  ISETP.NE.AND P1, PT, R11.reuse, 0x2, PT ;  /* 0x000000020b00780c */ /* 0x040fe20003f25270 */
[----:B------:R-:W-:Y:S01]  /*33b0*/  @!PT LDS RZ, [RZ] ;  /* 0x00000000fffff984 */ /* 0x000fe20000000800 */
[----:B------:R-:W-:Y:S01]  /*33c0*/  @!PT LDS RZ, [RZ] ;  /* 0x00000000fffff984 */ /* 0x000fe20000000800 */
[----:B------:R-:W-:Y:S01]  /*33d0*/  @!PT LDS RZ, [RZ] ;  /* 0x00000000fffff984 */ /* 0x000fe20000000800 */
[----:B------:R-:W-:Y:S01]  /*33e0*/  @!PT LDS RZ, [RZ] ;  /* 0x00000000fffff984 */ /* 0x000fe20000000800 */
[----:B------:R3:W-:Y:S06]  /*33f0*/  MEMBAR.ALL.CTA ;  /* 0x0000000000007992 */ /* 0x0007ec0000008000 */
[----:B---3--:R-:W3:Y:S01]  /*3400*/  FENCE.VIEW.ASYNC.S ;  /* 0x00000000000073c6 */ /* 0x008ee20000000000 */
[----:B------:R-:W-:Y:S01]  /*3410*/  SEL R11, R11, RZ, P1 ;  /* 0x000000ff0b0b7207 */ /* 0x000fe20000800000 */
[----:B---3--:R3:W-:Y:S01]  /*3420*/  SYNCS.ARRIVE.TRANS64.RED.A1T0 RZ, [R2+URZ], RZ ;  /* 0x000000ff02ff79a7 */ /* 0x0087e200081004ff */
[----:B--2---:R-:W-:-:S02]  /*3430*/  LOP3.LUT P3, RZ, R6, 0x1, RZ, 0xc0, !PT ;  /* 0x0000000106ff7812 */ /* 0x004fc4000786c0ff */
[----:B------:R-:W-:-:S04]  /*3440*/  SEL R5, RZ, 0x1, P1 ;  /* 0x00000001ff057807 */ /* 0x000fc80000800000 */
[----:B------:R-:W-:Y:S02]  /*3450*/  LOP3.LUT R10, R10, R5, RZ, 0x3c, !PT ;  /* 0x000000050a0a7212 */ /* 0x000fe400078e3cff */
[----:B---3--:R-:W-:-:S04]  /*3460*/  SEL R2, RZ, 0x1, P0 ;  /* 0x00000001ff027807 */ /* 0x008fc80000000000 */
[----:B------:R-:W-:Y:S01]  /*3470*/  LOP3.LUT R9, R9, R2, RZ, 0x3c, !PT ;  /* 0x0000000209097212 */ /* 0x000fe200078e3cff */
[----:B------:R-:W-:Y:S06]  /*3480*/  @P3 BRA `(.L_x_55) ;  /* 0xfffffffc002c3947 */ /* 0x000fec000383ffff */
[----:B------:R-:W-:Y:S01]  /*3490*/  ULEA UR4, UR5, UR6, 0x3 ;  /* 0x0000000605047291 */ /* 0x000fe2000f8e18ff */
[----:B------:R-:W-:-:S08]  /*34a0*/  SHF.L.U32 R3, R12, 0x1f, RZ ;  /* 0x0000001f0c037819 */ /* 0x000fd000000006ff */
[----:B------:R-:W2:Y:S02]  /*34b0*/  SYNCS.PHASECHK.TRANS64 P0, [UR4+0xe0], R3 ;  /* 0x0000e003ff0075a7 */ /* 0x000ea40008001004 */
[----:B--2---:R-:W-:Y:S05]  /*34c0*/  @P0 BRA `(.L_x_56) ;  /* 0x0000000000080947 */ /* 0x004fea0003800000 */
[----:B------:R-:W2:Y:S02]  /*34d0*/  SYNCS.PHASECHK.TRANS64.TRYWAIT P0, [UR4+0xe0], R3 ;  /* 0x0000e003ff0075a7 */ /* 0x000ea40008001104 */
[----:B--2---:R-:W-:Y:S05]  /*34e0*/  @!P0 BRA `(.L_x_57) ;  /* 0x0000007000a08947 */ /* 0x004fea0003800000 */
.L_x_56:
[----:B------:R-:W-:-:S04]  /*34f0*/  UIADD3 UR7, UPT, UPT, UR5, 0x1, URZ ;  /* 0x0000000105077890 */ /* 0x000fc8000fffe0ff */
[----:B------:R-:W-:-:S04]  /*3500*/  UISETP.NE.AND UP0, UPT, UR7, 0x2, UPT ;  /* 0x000000020700788c */ /* 0x000fc8000bf05270 */
[----:B------:R-:W-:Y:S02]  /*3510*/  USEL UR8, URZ, 0x1, UP0 ;  /* 0x00000001ff087887 */ /* 0x000fe40008000000 */
[----:B------:R-:W-:-:S04]  /*3520*/  USEL UR7, UR7, URZ, UP0 ;  /* 0x000000ff07077287 */ /* 0x000fc80008000000 */
[----:B------:R-:W-:Y:S01]  /*3530*/  ULEA UR7, UR7, UR6, 0x3 ;  /* 0x0000000607077291 */ /* 0x000fe2000f8e18ff */
[----:B--2---:R-:W-:-:S04]  /*3540*/  LOP3.LUT R3, R12, UR8, RZ, 0x3c, !PT ;  /* 0x000000080c037c12 */ /* 0x004fc8000f8e3cff */
[----:B------:R-:W-:-:S04]  /*3550*/  SHF.L.U32 R0, R3, 0x1f, RZ ;  /* 0x0000001f03007819 */ /* 0x000fc800000006ff */
[----:B------:R-:W2:Y:S02]  /*3560*/  SYNCS.PHASECHK.TRANS64 P0, [UR7+0xe0], R0 ;  /* 0x0000e000ff0075a7 */ /* 0x000ea40008001007 */
[----:B-12---:R-:W-:Y:S05]  /*3570*/  @P0 EXIT ;  /* 0x000000000000094d */ /* 0x006fea0003800000 */
[----:B------:R-:W-:Y:S02]  /*3580*/  SHF.L.U32 R3, R3, 0x1f, RZ ;  /* 0x0000001f03037819 */ /* 0x000fe400000006ff */
[----:B------:R-:W-:-:S07]  /*3590*/  MOV R0, UR7 ;  /* 0x0000000700007c02 */ /* 0x000fce0008000f00 */
.L_x_58:
[----:B-1----:R1:W2:Y:S02]  /*35a0*/  SYNCS.PHASECHK.TRANS64.TRYWAIT P0, [R0+URZ+0xe0], R3 ;  /* 0x0000e003000075a7 */ /* 0x0022a400080011ff */
[----:B--2---:R-:W-:Y:S05]  /*35b0*/  @!P0 NANOSLEEP.SYNCS 0x989680 ;  /* 0x009896800000895d */ /* 0x004fea0003900000 */
[----:B------:R-:W2:Y:S02]  /*35c0*/  @!P0 SYNCS.PHASECHK.TRANS64 P0, [R0+URZ+0xe0], R3 ;  /* 0x0000e003000085a7 */ /* 0x000ea400080010ff */
[----:B--2---:R-:W-:Y:S05]  /*35d0*/  @P0 EXIT ;  /* 0x000000000000094d */ /* 0x004fea0003800000 */
[----:B------:R-:W-:Y:S05]  /*35e0*/  BRA `(.L_x_58) ;  /* 0xfffffffc00ec7947 */ /* 0x000fea000383ffff */
.L_x_51:
[----:B------:R-:W-:Y:S05]  /*35f0*/  BRA.U UP6, `(.L_x_59) ;  /* 0x0000001106dc7547 */ /* 0x000fea000b800000 */
[----:B------:R-:W2:Y:S01]  /*3600*/  S2UR UR7, SR_CgaCtaId ;  /* 0x00000000000779c3 */ /* 0x000ea20000008800 */
[----:B------:R-:W-:Y:S01]  /*3610*/  UMOV UR4, 0x40 ;  /* 0x0000004000047882 */ /* 0x000fe20000000000 */
[----:B------:R-:W-:Y:S01]  /*3620*/  NOP ;  /* 0x0000000000007918 */ /* 0x000fe20000000000 */
[----:B------:R-:W-:Y:S01]  /*3630*/  UMOV UR6, 0x400 ;  /* 0x0000040000067882 */ /* 0x000fe20000000000 */
[----:B--2---:R-:W-:Y:S02]  /*3640*/  ULEA UR5, UR7, UR4, 0x18 ;  /* 0x0000000407057291 */ /* 0x004fe4000f8ec0ff */
[----:B------:R-:W-:-:S07]  /*3650*/  ULEA UR6, UR7, UR6, 0x18 ;  /* 0x0000000607067291 */ /* 0x000fce000f8ec0ff */
[----:B------:R-:W2:Y:S02]  /*3660*/  LDS.U8 R0, [UR5+0x1c] ;  /* 0x00001c05ff007984 */ /* 0x000ea40008000000 */
[----:B--2---:R-:W-:-:S13]  /*3670*/  ISETP.NE.AND P0, PT, R0, RZ, PT ;  /* 0x000000ff0000720c */ /* 0x004fda0003f05270 */
[----:B------:R-:W-:Y:S05]  /*3680*/  @P0 BRA `(.L_x_60) ;  /* 0x0000000400080947 */ /* 0x000fea0003800000 */
[----:B------:R-:W-:Y:S02]  /*3690*/  UISETP.NE.U32.AND UP1, UPT, UR47, 0x1, UPT ;  /* 0x000000012f00788c */ /* 0x000fe4000bf25070 */
[----:B------:R-:W-:-:S07]  /*36a0*/  UIADD3 UR7, UPT, UPT, UR5, 0x8, URZ ;  /* 0x0000000805077890 */ /* 0x000fce000fffe0ff */
[----:B------:R-:W-:Y:S05]  /*36b0*/  BRA.U !UP1, `(.L_x_61) ;  /* 0x00000001099c7547 */ /* 0x000fea000b800000 */
[----:B------:R-:W-:Y:S01]  /*36c0*/  ELECT P0, URZ, PT ;  /* 0x0000000000ff782f */ /* 0x000fe20003800000 */
[----:B------:R-:W-:-:S12]  /*36d0*/  BSSY B0, `(.L_x_61) ;  /* 0x0000025000007945 */ /* 0x000fd80003800000 */
[----:B------:R-:W-:Y:S05]  /*36e0*/  @!P0 BRA `(.L_x_62) ;  /* 0x00000000008c8947 */ /* 0x000fea0003800000 */
[----:B------:R-:W-:-:S05]  /*36f0*/  UMOV UR4, 0x10 ;  /* 0x0000001000047882 */ /* 0x000fca0000000000 */
[----:B------:R-:W-:Y:S04]  /*3700*/  DEPBAR.LE SB2, 0x36 ;  /* 0x0000ad800000791a */ /* 0x000fe80000000000 */
[----:B------:R-:W2:Y:S02]  /*3710*/  UTCATOMSWS.2CTA.FIND_AND_SET.ALIGN UP0, UR4, UR4 ;  /* 0x00000004000475e3 */ /* 0x000ea40008200800 */
[----:B--2---:R-:W-:Y:S01]  /*3720*/  MOV R11, UR4 ;  /* 0x00000004000b7c02 */ /* 0x004fe20008000f00 */
[----:B------:R-:W-:Y:S06]  /*3730*/  BRA.U UP0, `(.L_x_63) ;  /* 0x0000000100187547 */ /* 0x000fec000b800000 */
.L_x_64:
[----:B------:R-:W-:Y:S05]  /*3740*/  NANOSLEEP 0x64 ;  /* 0x000000640000795d */ /* 0x000fea0003800000 */
[----:B------:R-:W-:-:S05]  /*3750*/  UMOV UR4, 0x10 ;  /* 0x0000001000047882 */ /* 0x000fca0000000000 */
[----:B------:R-:W-:Y:S04]  /*3760*/  DEPBAR.LE SB2, 0x36 ;  /* 0x0000ad800000791a */ /* 0x000fe80000000000 */
[----:B------:R-:W2:Y:S02]  /*3770*/  UTCATOMSWS.2CTA.FIND_AND_SET.ALIGN UP0, UR4, UR4 ;  /* 0x00000004000475e3 */ /* 0x000ea40008200800 */
[----:B--2---:R-:W-:Y:S01]  /*3780*/  MOV R11, UR4 ;  /* 0x00000004000b7c02 */ /* 0x004fe20008000f00 */
[----:B------:R-:W-:Y:S05]  /*3790*/  BRA.U !UP0, `(.L_x_64) ;  /* 0xfffffffd08e87547 */ /* 0x000fea000b83ffff */
.L_x_63:
[----:B------:R-:W2:Y:S01]  /*37a0*/  LDS R7, [UR5+0x10] ;  /* 0x00001005ff077984 */ /* 0x000ea20008000800 */
[----:B------:R-:W-:Y:S01]  /*37b0*/  IMAD.U32 R5, RZ, RZ, UR6 ;  /* 0x00000006ff057e24 */ /* 0x000fe2000f8e00ff */
[----:B------:R-:W-:-:S03]  /*37c0*/  MOV R4, UR46 ;  /* 0x0000002e00047c02 */ /* 0x000fc60008000f00 */
[----:B------:R-:W-:Y:S01]  /*37d0*/  VIADD R5, R5, 0x180 ;  /* 0x0000018005057836 */ /* 0x000fe20000000000 */
[----:B--2---:R-:W-:-:S04]  /*37e0*/  SHF.L.U32 R7, R7, 0x1f, RZ ;  /* 0x0000001f07077819 */ /* 0x004fc800000006ff */
[----:B------:R-:W2:Y:S02]  /*37f0*/  SYNCS.PHASECHK.TRANS64.TRYWAIT P0, [UR5+0x8], R7 ;  /* 0x00000807ff0075a7 */ /* 0x000ea40008001105 */
[----:B--2---:R-:W-:Y:S05]  /*3800*/  @P0 BRA `(.L_x_65) ;  /* 0x0000000000080947 */ /* 0x004fea0003800000 */
[----:B------:R-:W2:Y:S02]  /*3810*/  SYNCS.PHASECHK.TRANS64.TRYWAIT P0, [UR5+0x8], R7 ;  /* 0x00000807ff0075a7 */ /* 0x000ea40008001105 */
[----:B--2---:R-:W-:Y:S05]  /*3820*/  @!P0 BRA `(.L_x_66) ;  /* 0x0000006c00e88947 */ /* 0x004fea0003800000 */
.L_x_65:
[----:B--2---:R-:W-:Y:S01]  /*3830*/  HFMA2 R0, -RZ, RZ, 0, 5.9604644775390625e-08 ;  /* 0x00000001ff007431 */ /* 0x004fe200000001ff */
[----:B------:R-:W-:Y:S01]  /*3840*/  UPRMT UR4, UR46, 0x654, UR7 ;  /* 0x000006542e047896 */ /* 0x000fe20008000007 */
[----:B------:R-:W-:Y:S01]  /*3850*/  IMAD.MOV.U32 R8, RZ, RZ, 0xffff ;  /* 0x0000ffffff087424 */ /* 0x000fe200078e00ff */
[----:B------:R-:W-:Y:S01]  /*3860*/  PRMT R4, R4, 0x654, R5 ;  /* 0x0000065404047816 */ /* 0x000fe20000000005 */
[----:B------:R-:W-:Y:S02]  /*3870*/  IMAD.MOV.U32 R6, RZ, RZ, 0x4 ;  /* 0x00000004ff067424 */ /* 0x000fe400078e00ff */
[----:B------:R-:W-:Y:S01]  /*3880*/  IMAD.SHL.U32 R9, R11, 0x20, RZ ;  /* 0x000000200b097824 */ /* 0x000fe200078e00ff */
[----:B------:R-:W-:Y:S02]  /*3890*/  MOV R5, UR4 ;  /* 0x0000000400057c02 */ /* 0x000fe40008000f00 */
[-C--:B------:R-:W-:Y:S01]  /*38a0*/  SHF.L.U32 R8, R8, R11.reuse, RZ ;  /* 0x0000000b08087219 */ /* 0x080fe200000006ff */
[----:B------:R2:W-:Y:S01]  /*38b0*/  SYNCS.ARRIVE.TRANS64.RED RZ, [UR4], R6 ;  /* 0x00000006ffff79a7 */ /* 0x0005e20008000404 */
[----:B------:R-:W-:Y:S01]  /*38c0*/  SHF.L.U32 R7, R0, R11, RZ ;  /* 0x0000000b00077219 */ /* 0x000fe200000006ff */
[----:B------:R2:W-:Y:S04]  /*38d0*/  STS [UR6+0x180], R9 ;  /* 0x00018009ff007988 */ /* 0x0005e80008000806 */
[----:B------:R2:W-:Y:S04]  /*38e0*/  STAS [R4.64], R11 ;  /* 0x0000000b04007dbd */ /* 0x0005e8000c0008ff */
[----:B------:R2:W-:Y:S04]  /*38f0*/  ATOMS.OR RZ, [UR5+0x14], R8 ;  /* 0x00001408ffff798c */ /* 0x0005e8000b000005 */
[----:B------:R2:W-:Y:S04]  /*3900*/  ATOMS.OR RZ, [UR5+0x18], R7 ;  /* 0x00001807ffff798c */ /* 0x0005e8000b000005 */
[----:B------:R2:W-:Y:S02]  /*3910*/  ATOMS.XOR RZ, [UR5+0x10], R0 ;  /* 0x00001000ffff798c */ /* 0x0005e4000b800005 */
.L_x_62:
[----:B-1----:R-:W-:Y:S05]  /*3920*/  BSYNC B0 ;  /* 0x0000000000007941 */ /* 0x002fea0003800000 */
.L_x_61:
[----:B------:R-:W-:Y:S05]  /*3930*/  BRA.U UP1, `(.L_x_67) ;  /* 0x00000001016c7547 */ /* 0x000fea000b800000 */
[----:B------:R-:W-:-:S03]  /*3940*/  UMOV UR4, 0xffffffff ;  /* 0xffffffff00047882 */ /* 0x000fc60000000000 */
[----:B------:R-:W-:Y:S05]  /*3950*/  BRA.DIV UR4, `(.L_x_68) ;  /* 0x0000006e04b47947 */ /* 0x000fea000b800000 */
[----:B------:R-:W-:-:S13]  /*3960*/  ELECT P0, URZ, PT ;  /* 0x0000000000ff782f */ /* 0x000fda0003800000 */
.L_x_178:
[----:B------:R-:W-:Y:S05]  /*3970*/  @!P0 BRA `(.L_x_67) ;  /* 0x00000000005c8947 */ /* 0x000fea0003800000 */
[----:B--2---:R-:W2:Y:S02]  /*3980*/  LDS R5, [UR5+0x10] ;  /* 0x00001005ff057984 */ /* 0x004ea40008000800 */
[----:B--2---:R-:W-:-:S04]  /*3990*/  SHF.L.U32 R5, R5, 0x1f, RZ ;  /* 0x0000001f05057819 */ /* 0x004fc800000006ff */
[----:B------:R-:W2:Y:S02]  /*39a0*/  SYNCS.PHASECHK.TRANS64.TRYWAIT P0, [UR5+0x8], R5 ;  /* 0x00000805ff0075a7 */ /* 0x000ea40008001105 */
[----:B--2---:R-:W-:Y:S05]  /*39b0*/  @P0 BRA `(.L_x_69) ;  /* 0x0000000000080947 */ /* 0x004fea0003800000 */
[----:B------:R-:W2:Y:S02]  /*39c0*/  SYNCS.PHASECHK.TRANS64.TRYWAIT P0, [UR5+0x8], R5 ;  /* 0x00000805ff0075a7 */ /* 0x000ea40008001105 */
[----:B--2---:R-:W-:Y:S05]  /*39d0*/  @!P0 BRA `(.L_x_70) ;  /* 0x0000006c00b88947 */ /* 0x004fea0003800000 */
.L_x_69:
[----:B------:R-:W3:Y:S01]  /*39e0*/  LDS R7, [UR6+0x180] ;  /* 0x00018006ff077984 */ /* 0x000ee20008000800 */
[----:B--2---:R-:W-:Y:S02]  /*39f0*/  HFMA2 R0, -RZ, RZ, 0, 5.9604644775390625e-08 ;  /* 0x00000001ff007431 */ /* 0x004fe400000001ff */
[----:B------:R-:W-:Y:S01]  /*3a00*/  IMAD.MOV.U32 R4, RZ, RZ, 0xffff ;  /* 0x0000ffffff047424 */ /* 0x000fe200078e00ff */
[----:B------:R-:W-:Y:S01]  /*3a10*/  UPRMT UR4, UR46, 0x654, UR7 ;  /* 0x000006542e047896 */ /* 0x000fe20008000007 */
[----:B---3--:R-:W-:-:S03]  /*3a20*/  IMAD.SHL.U32 R5, R7, 0x20, RZ ;  /* 0x0000002007057824 */ /* 0x008fc600078e00ff */
[-C--:B------:R-:W-:Y:S02]  /*3a30*/  SHF.L.U32 R4, R4, R7.reuse, RZ ;  /* 0x0000000704047219 */ /* 0x080fe400000006ff */
[----:B------:R-:W-:Y:S01]  /*3a40*/  SHF.L.U32 R7, R0, R7, RZ ;  /* 0x0000000700077219 */ /* 0x000fe200000006ff */
[----:B------:R3:W-:Y:S04]  /*3a50*/  STS [UR6+0x180], R5 ;  /* 0x00018005ff007988 */ /* 0x0007e80008000806 */
[----:B------:R3:W-:Y:S04]  /*3a60*/  ATOMS.OR RZ, [UR5+0x14], R4 ;  /* 0x00001404ffff798c */ /* 0x0007e8000b000005 */
[----:B------:R3:W-:Y:S01]  /*3a70*/  ATOMS.OR RZ, [UR5+0x18], R7 ;  /* 0x00001807ffff798c */ /* 0x0007e2000b000005 */
[----:B------:R-:W-:Y:S03]  /*3a80*/  SYNCS.ARRIVE.TRANS64.RED.A1T0 RZ, [UR4], RZ ;  /* 0x000000ffffff79a7 */ /* 0x000fe60008100404 */
[----:B------:R3:W-:Y:S01]  /*3a90*/  ATOMS.XOR RZ, [UR5+0x10], R0 ;  /* 0x00001000ffff798c */ /* 0x0007e2000b800005 */
[----:B------:R-:W-:Y:S05]  /*3aa0*/  BRA `(.L_x_67) ;  /* 0x0000000000107947 */ /* 0x000fea0003800000 */
.L_x_60:
[----:B------:R-:W-:Y:S02]  /*3ab0*/  MOV R0, 0xffffffff ;  /* 0xffffffff00007802 */ /* 0x000fe40000000f00 */
[----:B------:R-:W-:-:S03]  /*3ac0*/  MOV R4, 0x3af0 ;  /* 0x00003af000047802 */ /* 0x000fc60000000f00 */
[----:B------:R2:W-:Y:S04]  /*3ad0*/  STS [UR6+0x180], R0 ;  /* 0x00018000ff007988 */ /* 0x0005e80008000806 */
[----:B-12--5:R-:W-:Y:S05]  /*3ae0*/  CALL.REL.NOINC `($__internal_1_$__cuda_sm10x_tcgen05_guardrail_trap_phase_invalid_during_alloc) ;  /* 0x00000074008c7944 */ /* 0x026fea0003c00000 */
.L_x_67:
[----:B------:R-:W-:Y:S05]  /*3af0*/  WARPSYNC.ALL ;  /* 0x0000000000007948 */ /* 0x000fea0003800000 */
[----:B------:R-:W4:Y:S01]  /*3b00*/  S2UR UR4, SR_CgaCtaId ;  /* 0x00000000000479c3 */ /* 0x000f220000008800 */
[----:B------:R-:W-:Y:S01]  /*3b10*/  UMOV UR26, 0x400 ;  /* 0x00000400001a7882 */ /* 0x000fe20000000000 */
[----:B------:R-:W-:-:S06]  /*3b20*/  NOP ;  /* 0x0000000000007918 */ /* 0x000fcc0000000000 */
[----:B------:R-:W-:Y:S06]  /*3b30*/  BAR.ARV 0x6, 0xa0 ;  /* 0x0182800000007b1d */ /* 0x000fec0000002000 */
[----:B------:R-:W1:Y:S01]  /*3b40*/  LDCU UR6, c[0x0][0x38c] ;  /* 0x00007180ff0677ac */ /* 0x000e620008000800 */
[----:B------:R-:W-:Y:S01]  /*3b50*/  LOP3.LUT R3, R3, 0xffff, RZ, 0xc0, !PT ;  /* 0x0000ffff03037812 */ /* 0x000fe200078ec0ff */
[----:B--2---:R-:W-:Y:S01]  /*3b60*/  IMAD.MOV.U32 R9, RZ, RZ, 0x1 ;  /* 0x00000001ff097424 */ /* 0x004fe200078e00ff */
[----:B------:R-:W-:Y:S01]  /*3b70*/  LOP3.LUT R2, R2, 0xffff, RZ, 0xc0, !PT ;  /* 0x0000ffff02027812 */ /* 0x000fe200078ec0ff */
[----:B------:R-:W-:Y:S01]  /*3b80*/  IMAD.MOV.U32 R8, RZ, RZ, RZ ;  /* 0x000000ffff087224 */ /* 0x000fe200078e00ff */
[----:B------:R-:W-:Y:S01]  /*3b90*/  R2UR UR28, R3 ;  /* 0x00000000031c72ca */ /* 0x000fe200000e0000 */
[----:B------:R-:W-:Y:S01]  /*3ba0*/  UMOV UR32, URZ ;  /* 0x000000ff00207c82 */ /* 0x000fe20008000000 */
[----:B------:R-:W-:-:S02]  /*3bb0*/  R2UR UR42, R2 ;  /* 0x00000000022a72ca */ /* 0x000fc400000e0000 */
[----:B------:R-:W-:Y:S01]  /*3bc0*/  CS2R R2, SRZ ;  /* 0x0000000000027805 */ /* 0x000fe2000001ff00 */
[----:B------:R-:W-:Y:S01]  /*3bd0*/  UMOV UR23, URZ ;  /* 0x000000ff00177c82 */ /* 0x000fe20008000000 */
[----:B----4-:R-:W-:Y:S01]  /*3be0*/  ULEA UR26, UR4, UR26, 0x18 ;  /* 0x0000001a041a7291 */ /* 0x010fe2000f8ec0ff */
[----:B------:R-:W-:Y:S01]  /*3bf0*/  UMOV UR22, URZ ;  /* 0x000000ff00167c82 */ /* 0x000fe20008000000 */
[----:B------:R-:W-:Y:S02]  /*3c00*/  UISETP.NE.AND UP3, UPT, UR47, URZ, UPT ;  /* 0x000000ff2f00728c */ /* 0x000fe4000bf65270 */
[----:B------:R-:W-:Y:S02]  /*3c10*/  UIADD3 UR5, UPT, UPT, UR26, 0x8400, URZ ;  /* 0x000084001a057890 */ /* 0x000fe4000fffe0ff */
[----:B------:R-:W-:-:S03]  /*3c20*/  UIADD3 UR4, UPT, UPT, UR26, 0x18400, URZ ;  /* 0x000184001a047890 */ /* 0x000fc6000fffe0ff */
[----:B---3--:R-:W2:Y:S01]  /*3c30*/  LDS R0, [UR26+0x180] ;  /* 0x0001801aff007984 */ /* 0x008ea20008000800 */
[----:B-1----:R-:W-:Y:S02]  /*3c40*/  UIADD3 UR6, UPT, UPT, UR6, 0x3f, URZ ;  /* 0x0000003f06067890 */ /* 0x002fe4000fffe0ff */
[----:B------:R-:W-:Y:S02]  /*3c50*/  USHF.R.U32.HI UR5, URZ, 0x4, UR5 ;  /* 0x00000004ff057899 */ /* 0x000fe40008011605 */
[----:B------:R-:W-:Y:S02]  /*3c60*/  USHF.R.S32.HI UR33, URZ, 0x1f, UR6 ;  /* 0x0000001fff217899 */ /* 0x000fe40008011406 */
[----:B------:R-:W-:Y:S02]  /*3c70*/  USHF.R.U32.HI UR4, URZ, 0x4, UR4 ;  /* 0x00000004ff047899 */ /* 0x000fe40008011604 */
[----:B------:R-:W-:Y:S02]  /*3c80*/  ULEA.HI UR33, UR33, UR6, URZ, 0x6 ;  /* 0x0000000621217291 */ /* 0x000fe4000f8f30ff */
[----:B------:R-:W-:-:S02]  /*3c90*/  ULOP3.LUT UR5, UR5, 0x3fff, URZ, 0xc0, !UPT ;  /* 0x00003fff05057892 */ /* 0x000fc4000f8ec0ff */
[----:B------:R-:W-:Y:S02]  /*3ca0*/  USHF.R.S32.HI UR33, URZ, 0x6, UR33 ;  /* 0x00000006ff217899 */ /* 0x000fe40008011421 */
[----:B------:R-:W-:Y:S02]  /*3cb0*/  ULOP3.LUT UR30, UR4, 0x3fff, URZ, 0xc0, !UPT ;  /* 0x00003fff041e7892 */ /* 0x000fe4000f8ec0ff */
[----:B------:R-:W-:Y:S01]  /*3cc0*/  UISETP.LT.AND UP0, UPT, UR33, 0x1, UPT ;  /* 0x000000012100788c */ /* 0x000fe2000bf01270 */
[----:B------:R-:W-:Y:S01]  /*3cd0*/  UMOV UR40, 0x0 ;  /* 0x0000000000287882 */ /* 0x000fe20000000000 */
[----:B------:R-:W-:Y:S01]  /*3ce0*/  UMOV UR41, 0x8400010 ;  /* 0x0840001000297882 */ /* 0x000fe20000000000 */
[----:B------:R-:W-:Y:S02]  /*3cf0*/  ULOP3.LUT UR29, UR5, 0x10000, URZ, 0xfc, !UPT ;  /* 0x00010000051d7892 */ /* 0x000fe4000f8efcff */
[----:B------:R-:W-:Y:S02]  /*3d00*/  ULOP3.LUT UR30, UR30, 0x10000, URZ, 0xfc, !UPT ;  /* 0x000100001e1e7892 */ /* 0x000fe4000f8efcff */
[----:B------:R-:W-:Y:S01]  /*3d10*/  USEL UR43, UR33, 0x1, !UP0 ;  /* 0x00000001212b7887 */ /* 0x000fe2000c000000 */
[----:B------:R-:W-:Y:S01]  /*3d20*/  UMOV UR38, 0x0 ;  /* 0x0000000000267882 */ /* 0x000fe20000000000 */
[----:B------:R-:W-:Y:S01]  /*3d30*/  UMOV UR39, 0x8400010 ;  /* 0x0840001000277882 */ /* 0x000fe20000000000 */
[----:B------:R-:W-:Y:S01]  /*3d40*/  UMOV UR36, 0x0 ;  /* 0x0000000000247882 */ /* 0x000fe20000000000 */
[----:B------:R-:W-:Y:S01]  /*3d50*/  UMOV UR37, 0x8400010 ;  /* 0x0840001000257882 */ /* 0x000fe20000000000 */
[----:B------:R-:W-:Y:S01]  /*3d60*/  UMOV UR34, 0x0 ;  /* 0x0000000000227882 */ /* 0x000fe20000000000 */
[----:B------:R-:W-:Y:S01]  /*3d70*/  UMOV UR35, 0x8400010 ;  /* 0x0840001000237882 */ /* 0x000fe20000000000 */
[----:B--2---:R-:W-:-:S15]  /*3d80*/  R2UR UR44, R0 ;  /* 0x00000000002c72ca */ /* 0x004fde00000e0000 */
.L_x_78:
[C---:B------:R-:W-:Y:S02]  /*3d90*/  LEA R0, R8.reuse, UR26, 0x3 ;  /* 0x0000001a08007c11 */ /* 0x040fe4000f8e18ff */
[----:B------:R-:W-:Y:S02]  /*3da0*/  SHF.L.U32 R5, R3, 0x1f, RZ ;  /* 0x0000001f03057819 */ /* 0x000fe400000006ff */
[----:B------:R-:W-:Y:S02]  /*3db0*/  LEA R4, R8, UR26, 0x4 ;  /* 0x0000001a08047c11 */ /* 0x000fe4000f8e20ff */
[----:B------:R-:W1:Y:S02]  /*3dc0*/  SYNCS.PHASECHK.TRANS64.TRYWAIT P0, [R0+URZ+0xd0], R5 ;  /* 0x0000d005000075a7 */ /* 0x000e6400080011ff */
[----:B-1-3--:R-:W-:Y:S05]  /*3dd0*/  @!P0 BRA `(.L_x_71) ;  /* 0x0000006800d08947 */ /* 0x00afea0003800000 */
.L_x_179:
[----:B-1----:R-:W1:Y:S01]  /*3de0*/  LDS.128 R4, [R4+0x160] ;  /* 0x0001600004047984 */ /* 0x002e620000000c00 */
[----:B------:R-:W-:Y:S02]  /*3df0*/  VIADD R0, R0, 0xe0 ;  /* 0x000000e000007836 */ /* 0x000fe40000000000 */
[----:B------:R-:W-:Y:S01]  /*3e00*/  VIADD R8, R8, 0x1 ;  /* 0x0000000108087836 */ /* 0x000fe20000000000 */
[----:B------:R-:W-:Y:S01]  /*3e10*/  @!PT LDS RZ, [RZ] ;  /* 0x00000000fffff984 */ /* 0x000fe20000000800 */
[----:B------:R-:W-:Y:S01]  /*3e20*/  @!PT LDS RZ, [RZ] ;  /* 0x00000000fffff984 */ /* 0x000fe20000000800 */
[----:B------:R-:W-:Y:S01]  /*3e30*/  @!PT LDS RZ, [RZ] ;  /* 0x00000000fffff984 */ /* 0x000fe20000000800 */
[----:B------:R-:W-:Y:S01]  /*3e40*/  @!PT LDS RZ, [RZ] ;  /* 0x00000000fffff984 */ /* 0x000fe20000000800 */
[----:B------:R2:W-:Y:S06]  /*3e50*/  MEMBAR.ALL.CTA ;  /* 0x0000000000007992 */ /* 0x0005ec0000008000 */
[----:B--2---:R-:W2:Y:S01]  /*3e60*/  FENCE.VIEW.ASYNC.S ;  /* 0x00000000000073c6 */ /* 0x004ea20000000000 */
[----:B------:R-:W-:-:S04]  /*3e70*/  PRMT R0, RZ, 0x654, R0 ;  /* 0x00000654ff007816 */ /* 0x000fc80000000000 */
[----:B--2---:R2:W-:Y:S01]  /*3e80*/  SYNCS.ARRIVE.TRANS64.RED.A1T0 RZ, [R0+URZ], RZ ;  /* 0x000000ff00ff79a7 */ /* 0x0045e200081004ff */
[----:B-1----:R-:W-:Y:S01]  /*3e90*/  LOP3.LUT P1, RZ, R6, 0x1, RZ, 0xc0, !PT ;  /* 0x0000000106ff7812 */ /* 0x002fe2000782c0ff */
[----:B--2---:R-:W-:-:S12]  /*3ea0*/  BRA.U UP3, `(.L_x_72) ;  /* 0x0000000503087547 */ /* 0x004fd8000b800000 */
[----:B------:R-:W1:Y:S01]  /*3eb0*/  LDCU UR4, c[0x0][0x38c] ;  /* 0x00007180ff0477ac */ /* 0x000e620008000800 */
[----:B------:R-:W-:Y:S02]  /*3ec0*/  PLOP3.LUT P2, PT, PT, PT, PT, 0x80, 0x8 ;  /* 0x000000000008781c */ /* 0x000fe40003f4f070 */
[----:B------:R-:W-:Y:S01]  /*3ed0*/  SHF.L.U32 R5, R9, 0x1f, RZ ;  /* 0x0000001f09057819 */ /* 0x000fe200000006ff */
[----:B------:R-:W-:Y:S02]  /*3ee0*/  ULEA UR31, UR32, UR26, 0x3 ;  /* 0x0000001a201f7291 */ /* 0x000fe4000f8e18ff */
[----:B------:R-:W-:Y:S02]  /*3ef0*/  ULEA UR11, UR32, UR44, 0x7 ;  /* 0x0000002c200b7291 */ /* 0x000fe4000f8e38ff */
[----:B-1----:R-:W-:-:S06]  /*3f00*/  UISETP.GE.AND UP0, UPT, UR4, 0x1, UPT ;  /* 0x000000010400788c */ /* 0x002fcc000bf06270 */
[----:B------:R-:W-:-:S05]  /*3f10*/  PLOP3.LUT P0, PT, PT, PT, UP0, 0x80, 0x8 ;  /* 0x000000000008781c */ /* 0x000fca0003f0f008 */
[----:B------:R-:W-:-:S08]  /*3f20*/  @UP0 ULEA UR4, UR23, UR26, 0x3 ;  /* 0x0000001a17040291 */ /* 0x000fd0000f8e18ff */
[----:B------:R-:W-:-:S04]  /*3f30*/  @P0 SHF.L.U32 R0, R2, 0x1f, RZ ;  /* 0x0000001f02000819 */ /* 0x000fc800000006ff */
[----:B------:R1:W2:Y:S01]  /*3f40*/  @P0 SYNCS.PHASECHK.TRANS64.TRYWAIT P2, [UR4], R0 ;  /* 0x00000000ff0005a7 */ /* 0x0002a20008041104 */
[----:B------:R-:W3:Y:S02]  /*3f50*/  SYNCS.PHASECHK.TRANS64.TRYWAIT P0, [UR31+0x110], R5 ;  /* 0x00011005ff0075a7 */ /* 0x000ee4000800111f */
[----:B-123--:R-:W-:Y:S05]  /*3f60*/  @!P0 BRA `(.L_x_73) ;  /* 0x0000006800808947 */ /* 0x00efea0003800000 */
.L_x_181:
[----:B------:R-:W-:Y:S01]  /*3f70*/  UMOV UR27, UR22 ;  /* 0x00000016001b7c82 */ /* 0x000fe20008000000 */
[----:B------:R-:W-:Y:S05]  /*3f80*/  BRA.U !UP0, `(.L_x_74) ;  /* 0x0000000108c07547 */ /* 0x000fea000b800000 */
[----:B------:R-:W-:Y:S02]  /*3f90*/  UIADD3 UR27, UPT, UPT, UR43, UR22, URZ ;  /* 0x000000162b1b7290 */ /* 0x000fe4000fffe0ff */
[----:B------:R-:W-:Y:S01]  /*3fa0*/  UPLOP3.LUT UP2, UPT, UPT, UPT, UPT, 0x40, 0x4 ;  /* 0x000000000004789c */ /* 0x000fe20003f4e870 */
[----:B------:R-:W-:Y:S01]  /*3fb0*/  UMOV UR24, UR33 ;  /* 0x0000002100187c82 */ /* 0x000fe20008000000 */
[----:B------:R-:W-:-:S09]  /*3fc0*/  UMOV UR10, UR23 ;  /* 0x00000017000a7c82 */ /* 0x000fd20008000000 */
.L_x_77:
[----:B--2---:R-:W-:Y:S01]  /*3fd0*/  ULEA UR5, UR10, UR26, 0x3 ;  /* 0x0000001a0a057291 */ /* 0x004fe2000f8e18ff */
[----:B---3--:R-:W-:Y:S11]  /*3fe0*/  @P2 BRA `(.L_x_75) ;  /* 0x00000000000c2947 */ /* 0x008ff60003800000 */
[----:B-1----:R-:W-:Y:S04]  /*3ff0*/  SHF.L.U32 R5, R2, 0x1f, RZ ;  /* 0x0000001f02057819 */ /* 0x002fe800000006ff */
[----:B------:R-:W1:Y:S02]  /*4000*/  SYNCS.PHASECHK.TRANS64.TRYWAIT P0, [UR5], R5 ;  /* 0x00000005ff0075a7 */ /* 0x000e640008001105 */
[----:B-1----:R-:W-:Y:S05]  /*4010*/  @!P0 BRA `(.L_x_76) ;  /* 0x00000068006c8947 */ /* 0x002fea0003800000 */
.L_x_75:
[----:B------:R-:W-:Y:S01]  /*4020*/  UISETP.NE.AND UP0, UPT, UR24, 0x1, UPT ;  /* 0x000000011800788c */ /* 0x000fe2000bf05270 */
[----:B------:R-:W-:Y:S01]  /*4030*/  PLOP3.LUT P2, PT, PT, PT, PT, 0x80, 0x8 ;  /* 0x000000000008781c */ /* 0x000fe20003f4f070 */
[----:B------:R-:W-:Y:S02]  /*4040*/  UIADD3 UR4, UPT, UPT, UR10, 0x1, URZ ;  /* 0x000000010a047890 */ /* 0x000fe4000fffe0ff */
[----:B------:R-:W-:Y:S02]  /*4050*/  UIADD3 UR25, UPT, UPT, UR5, 0x40, URZ ;  /* 0x0000004005197890 */ /* 0x000fe4000fffe0ff */
[----:B------:R-:W-:Y:S01]  /*4060*/  UISETP.NE.AND UP1, UPT, UR4, 0x8, UPT ;  /* 0x000000080400788c */ /* 0x000fe2000bf25270 */
[----:B------:R-:W-:Y:S01]  /*4070*/  PLOP3.LUT P0, PT, PT, PT, UP0, 0x80, 0x8 ;  /* 0x000000000008781c */ /* 0x000fe20003f0f008 */
[----:B------:R-:W-:Y:S02]  /*4080*/  UIADD3 UR22, UPT, UPT, UR22, 0x1, URZ ;  /* 0x0000000116167890 */ /* 0x000fe4000fffe0ff */
[----:B------:R-:W-:Y:S02]  /*4090*/  USEL UR6, URZ, 0x1, UP1 ;  /* 0x00000001ff067887 */ /* 0x000fe40008800000 */
[----:B------:R-:W-:Y:S02]  /*40a0*/  USEL UR23, UR4, URZ, UP1 ;  /* 0x000000ff04177287 */ /* 0x000fe40008800000 */
[----:B------:R-:W-:Y:S02]  /*40b0*/  UIADD3 UR24, UPT, UPT, UR24, -0x1, URZ ;  /* 0xffffffff18187890 */ /* 0x000fe4000fffe0ff */
[----:B------:R-:W-:Y:S01]  /*40c0*/  @UP0 ULEA UR4, UR23, UR26, 0x3 ;  /* 0x0000001a17040291 */ /* 0x000fe2000f8e18ff */
[----:B------:R-:W-:Y:S01]  /*40d0*/  LOP3.LUT R2, R2, UR6, RZ, 0x3c, !PT ;  /* 0x0000000602027c12 */ /* 0x000fe2000f8e3cff */
[----:B------:R-:W-:Y:S02]  /*40e0*/  ULEA UR6, UR10, UR30, 0xa ;  /* 0x0000001e0a067291 */ /* 0x000fe4000f8e50ff */
[----:B------:R-:W-:Y:S01]  /*40f0*/  UISETP.NE.AND UP0, UPT, UR22, UR27, UPT ;  /* 0x0000001b1600728c */ /* 0x000fe2000bf05270 */
[----:B-1----:R-:W-:Y:S01]  /*4100*/  @P0 SHF.L.U32 R0, R2, 0x1f, RZ ;  /* 0x0000001f02000819 */ /* 0x002fe200000006ff */
[----:B------:R-:W-:Y:S02]  /*4110*/  UIADD3 UR20, UPT, UPT, UR6, 0x2, URZ ;  /* 0x0000000206147890 */ /* 0x000fe4000fffe0ff */
[----:B------:R-:W-:Y:S01]  /*4120*/  UIADD3 UR16, UPT, UPT, UR6, 0x4, URZ ;  /* 0x0000000406107890 */ /* 0x000fe2000fffe0ff */
[----:B------:R2:W3:Y:S01]  /*4130*/  @P0 SYNCS.PHASECHK.TRANS64.TRYWAIT P2, [UR4], R0 ;  /* 0x00000000ff0005a7 */ /* 0x0004e20008041104 */
[----:B------:R-:W-:Y:S02]  /*4140*/  ULEA UR4, UR10, UR29, 0x9 ;  /* 0x0000001d0a047291 */ /* 0x000fe4000f8e48ff */
[----:B------:R-:W-:Y:S02]  /*4150*/  UIADD3 UR12, UPT, UPT, UR6, 0x6, URZ ;  /* 0x00000006060c7890 */ /* 0x000fe4000fffe0ff */
[----:B------:R-:W-:Y:S02]  /*4160*/  UIADD3 UR18, UPT, UPT, UR4, 0x2, URZ ;  /* 0x0000000204127890 */ /* 0x000fe4000fffe0ff */
[----:B------:R-:W-:Y:S02]  /*4170*/  UIADD3 UR14, UPT, UPT, UR4, 0x4, URZ ;  /* 0x00000004040e7890 */ /* 0x000fe4000fffe0ff */
[----:B------:R-:W-:Y:S01]  /*4180*/  UIADD3 UR8, UPT, UPT, UR4, 0x6, URZ ;  /* 0x0000000604087890 */ /* 0x000fe2000fffe0ff */
[----:B------:R-:W-:Y:S01]  /*4190*/  UMOV UR7, 0x40004040 ;  /* 0x4000404000077882 */ /* 0x000fe20000000000 */
[----:B------:R-:W-:Y:S01]  /*41a0*/  UMOV UR5, 0x40004040 ;  /* 0x4000404000057882 */ /* 0x000fe20000000000 */
[----:B------:R-:W-:Y:S01]  /*41b0*/  UMOV UR21, 0x40004040 ;  /* 0x4000404000157882 */ /* 0x000fe20000000000 */
[----:B------:R2:W-:Y:S01]  /*41c0*/  UTCHMMA.2CTA gdesc[UR4], gdesc[UR6], tmem[UR11], tmem[UR40], idesc[UR41], UP2 ;  /* 0x00ff2806040075ea */ /* 0x0005e2000920000b */
[----:B------:R-:W-:Y:S01]  /*41d0*/  UPLOP3.LUT UP2, UPT, UPT, UPT, UPT, 0x80, 0x8 ;  /* 0x000000000008789c */ /* 0x000fe20003f4f070 */
[----:B------:R-:W-:Y:S01]  /*41e0*/  UMOV UR19, 0x40004040 ;  /* 0x4000404000137882 */ /* 0x000fe20000000000 */
[----:B------:R-:W-:Y:S01]  /*41f0*/  UMOV UR17, 0x40004040 ;  /* 0x4000404000117882 */ /* 0x000fe20000000000 */
[----:B------:R2:W-:Y:S01]  /*4200*/  UTCHMMA.2CTA gdesc[UR18], gdesc[UR20], tmem[UR11], tmem[UR38], idesc[UR39], UPT ;  /* 0x00ff2614120075ea */ /* 0x0005e2000ba0000b */
[----:B------:R-:W-:Y:S01]  /*4210*/  UMOV UR15, 0x40004040 ;  /* 0x40004040000f7882 */ /* 0x000fe20000000000 */
[----:B------:R-:W-:Y:S01]  /*4220*/  UMOV UR13, 0x40004040 ;  /* 0x40004040000d7882 */ /* 0x000fe20000000000 */
[----:B------:R-:W-:Y:S01]  /*4230*/  UMOV UR9, 0x40004040 ;  /* 0x4000404000097882 */ /* 0x000fe20000000000 */
[----:B------:R2:W-:Y:S01]  /*4240*/  UTCHMMA.2CTA gdesc[UR14], gdesc[UR16], tmem[UR11], tmem[UR36], idesc[UR37], UPT ;  /* 0x00ff24100e0075ea */ /* 0x0005e2000ba0000b */
[----:B------:R2:W-:Y:S01]  /*4250*/  UTCHMMA.2CTA gdesc[UR8], gdesc[UR12], tmem[UR11], tmem[UR34], idesc[UR35], UPT ;  /* 0x00ff220c080075ea */ /* 0x0005e2000ba0000b */
[----:B------:R2:W-:Y:S01]  /*4260*/  UTCBAR.2CTA.MULTICAST [UR25], URZ, UR28 ;  /* 0x000000ff190073e9 */ /* 0x0005e2000820081c */
[----:B------:R-:W-:Y:S01]  /*4270*/  UMOV UR10, UR23 ;  /* 0x00000017000a7c82 */ /* 0x000fe20008000000 */
[----:B------:R-:W-:Y:S05]  /*4280*/  BRA.U UP0, `(.L_x_77) ;  /* 0xfffffffd00507547 */ /* 0x000fea000b83ffff */
.L_x_74:
[----:B--2---:R-:W-:Y:S01]  /*4290*/  UIADD3 UR4, UPT, UPT, UR31, 0xf0, URZ ;  /* 0x000000f01f047890 */ /* 0x004fe2000fffe0ff */
[----:B------:R-:W-:-:S08]  /*42a0*/  UMOV UR22, UR27 ;  /* 0x0000001b00167c82 */ /* 0x000fd00008000000 */
[----:B------:R2:W-:Y:S01]  /*42b0*/  UTCBAR.2CTA.MULTICAST [UR4], URZ, UR42 ;  /* 0x000000ff040073e9 */ /* 0x0005e2000820082a */
[----:B------:R-:W-:Y:S02]  /*42c0*/  NOP ;  /* 0x0000000000007918 */ /* 0x000fe40000000000 */
.L_x_72:
[----:B--2---:R-:W-:Y:S01]  /*42d0*/  UIADD3 UR4, UPT, UPT, UR32, 0x1, URZ ;  /* 0x0000000120047890 */ /* 0x004fe2000fffe0ff */
[----:B------:R-:W-:-:S03]  /*42e0*/  ISETP.NE.AND P0, PT, R8, 0x2, PT ;  /* 0x000000020800780c */ /* 0x000fc60003f05270 */
[----:B------:R-:W-:Y:S01]  /*42f0*/  UISETP.NE.AND UP0, UPT, UR4, 0x4, UPT ;  /* 0x000000040400788c */ /* 0x000fe2000bf05270 */
[----:B-1----:R-:W-:Y:S02]  /*4300*/  SEL R0, RZ, 0x1, P0 ;  /* 0x00000001ff007807 */ /* 0x002fe40000000000 */
[----:B------:R-:W-:Y:S01]  /*4310*/  SEL R8, R8, RZ, P0 ;  /* 0x000000ff08087207 */ /* 0x000fe20000000000 */
[----:B------:R-:W-:Y:S01]  /*4320*/  USEL UR5, URZ, 0x1, UP0 ;  /* 0x00000001ff057887 */ /* 0x000fe20008000000 */
[----:B------:R-:W-:Y:S01]  /*4330*/  LOP3.LUT R3, R3, R0, RZ, 0x3c, !PT ;  /* 0x0000000003037212 */ /* 0x000fe200078e3cff */
[----:B------:R-:W-:-:S04]  /*4340*/  USEL UR32, UR4, URZ, UP0 ;  /* 0x000000ff04207287 */ /* 0x000fc80008000000 */
[----:B------:R-:W-:Y:S01]  /*4350*/  LOP3.LUT R9, R9, UR5, RZ, 0x3c, !PT ;  /* 0x0000000509097c12 */ /* 0x000fe2000f8e3cff */
[----:B------:R-:W-:Y:S07]  /*4360*/  @P1 BRA `(.L_x_78) ;  /* 0xfffffff800881947 */ /* 0x000fee000383ffff */
[----:B------:R-:W1:Y:S01]  /*4370*/  S2UR UR8, SR_CgaCtaId ;  /* 0x00000000000879c3 */ /* 0x000e620000008800 */
[----:B------:R-:W-:Y:S01]  /*4380*/  ELECT P0, URZ, PT ;  /* 0x0000000000ff782f */ /* 0x000fe20003800000 */
[----:B------:R-:W-:Y:S01]  /*4390*/  HFMA2 R0, -RZ, RZ, 0, 5.9604644775390625e-08 ;  /* 0x00000001ff007431 */ /* 0x000fe200000001ff */
[----:B------:R-:W-:-:S05]  /*43a0*/  UMOV UR4, 0x40 ;  /* 0x0000004000047882 */ /* 0x000fca0000000000 */
[----:B------:R-:W-:Y:S01]  /*43b0*/  UVIRTCOUNT.DEALLOC.SMPOOL 0x80 ;  /* 0x000000800000784c */ /* 0x000fe20000000000 */
[----:B------:R-:W-:Y:S02]  /*43c0*/  UISETP.NE.AND UP1, UPT, UR47, URZ, UPT ;  /* 0x000000ff2f00728c */ /* 0x000fe4000bf25270 */
[----:B-1----:R-:W-:-:S09]  /*43d0*/  ULEA UR8, UR8, UR4, 0x18 ;  /* 0x0000000408087291 */ /* 0x002fd2000f8ec0ff */
[----:B------:R1:W-:Y:S01]  /*43e0*/  @P0 STS.U8 [UR8+0x1c], R0 ;  /* 0x00001c00ff000988 */ /* 0x0003e20008000008 */
[----:B------:R-:W-:Y:S05]  /*43f0*/  BRA.U UP1, `(.L_x_79) ;  /* 0x0000000101a07547 */ /* 0x000fea000b800000 */
[----:B------:R-:W-:Y:S01]  /*4400*/  UIADD3 UR7, UPT, UPT, UR26, 0x110, URZ ;  /* 0x000001101a077890 */ /* 0x000fe2000fffe0ff */
[----:B------:R-:W-:-:S03]  /*4410*/  SHF.L.U32 R3, R9, 0x1f, RZ ;  /* 0x0000001f09037819 */ /* 0x000fc600000006ff */
[----:B------:R-:W-:-:S09]  /*4420*/  ULEA UR4, UR32, UR7, 0x3 ;  /* 0x0000000720047291 */ /* 0x000fd2000f8e18ff */
[----:B------:R-:W2:Y:S02]  /*4430*/  SYNCS.PHASECHK.TRANS64.TRYWAIT P0, [UR4], R3 ;  /* 0x00000003ff0075a7 */ /* 0x000ea40008001104 */
[----:B--2---:R-:W-:Y:S05]  /*4440*/  @!P0 BRA `(.L_x_80) ;  /* 0x0000006400788947 */ /* 0x004fea0003800000 */
.L_x_184:
        /* <DEDUP_REMOVED lines=9> */
.L_x_186:
        /* <DEDUP_REMOVED lines=9> */
.L_x_188:
[----:B------:R-:W-:-:S04]  /*4570*/  UIADD3 UR4, UPT, UPT, UR4, 0x1, URZ ;  /* 0x0000000104047890 */ /* 0x000fc8000fffe0ff */
[----:B------:R-:W-:-:S04]  /*4580*/  UISETP.NE.AND UP0, UPT, UR4, 0x4, UPT ;  /* 0x000000040400788c */ /* 0x000fc8000bf05270 */
[----:B------:R-:W-:Y:S02]  /*4590*/  USEL UR5, URZ, 0x1, UP0 ;  /* 0x00000001ff057887 */ /* 0x000fe40008000000 */
[----:B------:R-:W-:-:S04]  /*45a0*/  USEL UR4, UR4, URZ, UP0 ;  /* 0x000000ff04047287 */ /* 0x000fc80008000000 */
[----:B------:R-:W-:Y:S01]  /*45b0*/  ULEA UR4, UR4, UR7, 0x3 ;  /* 0x0000000704047291 */ /* 0x000fe2000f8e18ff */
[----:B-1----:R-:W-:-:S04]  /*45c0*/  LOP3.LUT R3, R2, UR5, RZ, 0x3c, !PT ;  /* 0x0000000502037c12 */ /* 0x002fc8000f8e3cff */
[----:B------:R-:W-:Y:S01]  /*45d0*/  SHF.L.U32 R3, R3, 0x1f, RZ ;  /* 0x0000001f03037819 */ /* 0x000fe200000006ff */
[----:B------:R-:W-:-:S04]  /*45e0*/  IMAD.U32 R0, RZ, RZ, UR4 ;  /* 0x00000004ff007e24 */ /* 0x000fc8000f8e00ff */
[----:B------:R1:W2:Y:S03]  /*45f0*/  SYNCS.PHASECHK.TRANS64.TRYWAIT P0, [R0+URZ], R3 ;  /* 0x00000003000075a7 */ /* 0x0002a600080011ff */
[----:B--2---:R-:W-:Y:S05]  /*4600*/  @!P0 NANOSLEEP.SYNCS 0x989680 ;  /* 0x009896800000895d */ /* 0x004fea0003900000 */
[----:B------:R-:W2:Y:S02]  /*4610*/  @!P0 SYNCS.PHASECHK.TRANS64 P0, [R0+URZ], R3 ;  /* 0x00000003000085a7 */ /* 0x000ea400080010ff */
[----:B--2---:R-:W-:Y:S05]  /*4620*/  @P0 BRA `(.L_x_83) ;  /* 0x0000000000200947 */ /* 0x004fea0003800000 */
.L_x_84:
[----:B--2---:R2:W4:Y:S02]  /*4630*/  SYNCS.PHASECHK.TRANS64.TRYWAIT P0, [R0+URZ], R3 ;  /* 0x00000003000075a7 */ /* 0x00452400080011ff */
[----:B----4-:R-:W-:Y:S05]  /*4640*/  @!P0 NANOSLEEP.SYNCS 0x989680 ;  /* 0x009896800000895d */ /* 0x010fea0003900000 */
[----:B------:R-:W4:Y:S02]  /*4650*/  @!P0 SYNCS.PHASECHK.TRANS64 P0, [R0+URZ], R3 ;  /* 0x00000003000085a7 */ /* 0x000f2400080010ff */
[----:B----4-:R-:W-:Y:S05]  /*4660*/  @!P0 BRA `(.L_x_84) ;  /* 0xfffffffc00f08947 */ /* 0x010fea000383ffff */
[----:B------:R-:W-:Y:S05]  /*4670*/  BRA `(.L_x_83) ;  /* 0x00000000000c7947 */ /* 0x000fea0003800000 */
.L_x_79:
[----:B------:R-:W-:-:S04]  /*4680*/  UIADD3 UR4, UPT, UPT, UR26, 0x150, URZ ;  /* 0x000001501a047890 */ /* 0x000fc8000fffe0ff */
[----:B------:R-:W-:-:S09]  /*4690*/  UPRMT UR4, UR46, 0x654, UR4 ;  /* 0x000006542e047896 */ /* 0x000fd20008000004 */
[----:B------:R-:W-:Y:S03]  /*46a0*/  SYNCS.ARRIVE.TRANS64.RED.A1T0 RZ, [UR4], RZ ;  /* 0x000000ffffff79a7 */ /* 0x000fe60008100404 */
.L_x_83:
[----:B-12---:R-:W-:Y:S01]  /*46b0*/  SHF.L.U32 R3, RZ, 0x1f, RZ ;  /* 0x0000001fff037819 */ /* 0x006fe200000006ff */
[----:B------:R-:W-:Y:S01]  /*46c0*/  UIADD3 UR4, UPT, UPT, UR26, 0x150, URZ ;  /* 0x000001501a047890 */ /* 0x000fe2000fffe0ff */
[----:B------:R-:W-:Y:S02]  /*46d0*/  PLOP3.LUT P0, PT, PT, PT, UP1, 0x80, 0x8 ;  /* 0x000000000008781c */ /* 0x000fe40003f0f018 */
[----:B------:R-:W1:Y:S02]  /*46e0*/  SYNCS.PHASECHK.TRANS64.TRYWAIT P1, [UR26+0x150], R3 ;  /* 0x00015003ff0075a7 */ /* 0x000e64000802111a */
[----:B-1----:R-:W-:Y:S09]  /*46f0*/  @!P1 BRA `(.L_x_85) ;  /* 0x0000006400149947 */ /* 0x002ff20003800000 */
.L_x_190:
[----:B------:R-:W-:Y:S01]  /*4700*/  @!UP1 UPRMT UR4, UR46, 0x654, UR4 ;  /* 0x000006542e049896 */ /* 0x000fe20008000004 */
[----:B------:R-:W-:Y:S01]  /*4710*/  UMOV UR5, 0xffff ;  /* 0x0000ffff00057882 */ /* 0x000fe20000000000 */
[----:B------:R-:W-:-:S07]  /*4720*/  UMOV UR6, 0x1 ;  /* 0x0000000100067882 */ /* 0x000fce0000000000 */
[----:B------:R-:W-:Y:S01]  /*4730*/  @!P0 SYNCS.ARRIVE.TRANS64.RED.A1T0 RZ, [UR4], RZ ;  /* 0x000000ffffff89a7 */ /* 0x000fe20008100404 */
[----:B------:R-:W-:Y:S01]  /*4740*/  NOP ;  /* 0x0000000000007918 */ /* 0x000fe20000000000 */
[----:B-1----:R-:W1:Y:S01]  /*4750*/  LDS R0, [UR8+0x14] ;  /* 0x00001408ff007984 */ /* 0x002e620008000800 */
[----:B------:R-:W-:-:S04]  /*4760*/  ULOP3.LUT UR4, UR44, 0xffff, URZ, 0xc0, !UPT ;  /* 0x0000ffff2c047892 */ /* 0x000fc8000f8ec0ff */
[----:B------:R-:W-:-:S04]  /*4770*/  USHF.R.U32.HI UR4, URZ, 0x5, UR4 ;  /* 0x00000005ff047899 */ /* 0x000fc80008011604 */
[----:B------:R-:W-:Y:S02]  /*4780*/  USHF.L.U32 UR5, UR5, UR4, URZ ;  /* 0x0000000405057299 */ /* 0x000fe400080006ff */
[----:B------:R-:W-:-:S04]  /*4790*/  USHF.L.U32 UR4, UR6, UR4, URZ ;  /* 0x0000000406047299 */ /* 0x000fc800080006ff */
[----:B-1----:R-:W-:-:S04]  /*47a0*/  LOP3.LUT R0, R0, UR5, RZ, 0xc0, !PT ;  /* 0x0000000500007c12 */ /* 0x002fc8000f8ec0ff */
[----:B------:R-:W-:-:S13]  /*47b0*/  ISETP.NE.AND P0, PT, R0, UR5, PT ;  /* 0x0000000500007c0c */ /* 0x000fda000bf05270 */
[----:B------:R-:W-:Y:S05]  /*47c0*/  @P0 BRA `(.L_x_86) ;  /* 0x0000000000580947 */ /* 0x000fea0003800000 */
[----:B------:R-:W1:Y:S02]  /*47d0*/  LDS R0, [UR8+0x18] ;  /* 0x00001808ff007984 */ /* 0x000e640008000800 */
[----:B-1----:R-:W-:-:S04]  /*47e0*/  LOP3.LUT R0, R0, UR4, RZ, 0xc0, !PT ;  /* 0x0000000400007c12 */ /* 0x002fc8000f8ec0ff */
[----:B------:R-:W-:-:S13]  /*47f0*/  ISETP.NE.AND P0, PT, R0, UR4, PT ;  /* 0x0000000400007c0c */ /* 0x000fda000bf05270 */
[----:B------:R-:W-:Y:S05]  /*4800*/  @P0 BRA `(.L_x_87) ;  /* 0x00000000003c0947 */ /* 0x000fea0003800000 */
[----:B------:R-:W1:Y:S01]  /*4810*/  S2R R2, SR_LANEID ;  /* 0x0000000000027919 */ /* 0x000e620000000000 */
[----:B------:R-:W-:Y:S01]  /*4820*/  ULOP3.LUT UR5, URZ, UR5, URZ, 0x33, !UPT ;  /* 0x00000005ff057292 */ /* 0x000fe2000f8e33ff */
[----:B------:R-:W-:Y:S01]  /*4830*/  LOP3.LUT R4, RZ, UR4, RZ, 0x33, !PT ;  /* 0x00000004ff047c12 */ /* 0x000fe2000f8e33ff */
[----:B------:R-:W-:Y:S02]  /*4840*/  VOTEU.ANY UR4, UPT, PT ;  /* 0x0000000000047886 */ /* 0x000fe400038e0100 */
[----:B------:R-:W-:Y:S01]  /*4850*/  UFLO.U32 UR4, UR4 ;  /* 0x00000004000472bd */ /* 0x000fe200080e0000 */
[----:B------:R-:W2:Y:S01]  /*4860*/  REDUX UR6, R4 ;  /* 0x00000000040673c4 */ /* 0x000ea20000000000 */
[----:B------:R-:W-:-:S06]  /*4870*/  IMAD.U32 R0, RZ, RZ, UR5 ;  /* 0x00000005ff007e24 */ /* 0x000fcc000f8e00ff */
[----:B------:R4:W-:Y:S01]  /*4880*/  UTCATOMSWS.AND URZ, UR5 ;  /* 0x0000000500ff79e3 */ /* 0x0009e20008000000 */
[----:B------:R-:W3:Y:S01]  /*4890*/  REDUX UR7, R0 ;  /* 0x00000000000773c4 */ /* 0x000ee20000000000 */
[----:B-1----:R-:W-:Y:S01]  /*48a0*/  ISETP.EQ.U32.AND P0, PT, R2, UR4, PT ;  /* 0x0000000402007c0c */ /* 0x002fe2000bf02070 */
[----:B--2---:R-:W-:Y:S01]  /*48b0*/  IMAD.U32 R2, RZ, RZ, UR6 ;  /* 0x00000006ff027e24 */ /* 0x004fe2000f8e00ff */
[----:B---3--:R-:W-:-:S11]  /*48c0*/  MOV R3, UR7 ;  /* 0x0000000700037c02 */ /* 0x008fd60008000f00 */
[----:B------:R4:W-:Y:S04]  /*48d0*/  @P0 ATOMS.AND RZ, [UR8+0x14], R3 ;  /* 0x00001403ffff098c */ /* 0x0009e8000a800008 */
[----:B------:R4:W-:Y:S01]  /*48e0*/  @P0 ATOMS.AND RZ, [UR8+0x18], R2 ;  /* 0x00001802ffff098c */ /* 0x0009e2000a800008 */
[----:B------:R-:W-:Y:S05]  /*48f0*/  BRA `(.L_x_88) ;  /* 0x0000000000147947 */ /* 0x000fea0003800000 */
.L_x_87:
[----:B------:R-:W-:Y:S02]  /*4900*/  MOV R2, 0x4920 ;  /* 0x0000492000027802 */ /* 0x000fe40000000f00 */
[----:B---3-5:R-:W-:Y:S05]  /*4910*/  CALL.REL.NOINC `($__internal_0_$__cuda_sm10x_tcgen05_guardrail_trap_col_being_dealloced_not_returned_by_alloc) ;  /* 0x0000006400f47944 */ /* 0x028fea0003c00000 */
[----:B------:R-:W-:Y:S05]  /*4920*/  BRA `(.L_x_88) ;  /* 0x0000000000087947 */ /* 0x000fea0003800000 */
.L_x_86:
[----:B------:R-:W-:Y:S02]  /*4930*/  MOV R2, 0x4950 ;  /* 0x0000495000027802 */ /* 0x000fe40000000f00 */
[----:B---3-5:R-:W-:Y:S05]  /*4940*/  CALL.REL.NOINC `($__internal_2_$__cuda_sm10x_tcgen05_guardrail_trap_unallocated_columns_being_dealloced) ;  /* 0x0000006800007944 */ /* 0x028fea0003c00000 */
.L_x_88:
[----:B------:R-:W-:Y:S01]  /*4950*/  NOP ;  /* 0x0000000000007918 */ /* 0x000fe20000000000 */
[----:B----4-:R-:W-:Y:S05]  /*4960*/  EXIT ;  /* 0x000000000000794d */ /* 0x010fea0003800000 */
.L_x_59:
[----:B------:R-:W-:-:S09]  /*4970*/  UISETP.NE.OR UP0, UPT, UR22, 0x3, !UP5 ;  /* 0x000000031600788c */ /* 0x000fd2000ef05670 */
[----:B------:R-:W-:Y:S05]  /*4980*/  BRA.U UP0, `(.L_x_89) ;  /* 0x0000001100c87547 */ /* 0x000fea000b800000 */
[----:B------:R-:W2:Y:S01]  /*4990*/  S2UR UR10, SR_CgaCtaId ;  /* 0x00000000000a79c3 */ /* 0x000ea20000008800 */
[----:B------:R-:W3:Y:S01]  /*49a0*/  LDCU UR31, c[0x0][0x370] ;  /* 0x00006e00ff1f77ac */ /* 0x000ee20008000800 */
[----:B------:R-:W-:Y:S02]  /*49b0*/  HFMA2 R13, -RZ, RZ, 0, 0 ;  /* 0x00000000ff0d7431 */ /* 0x000fe400000001ff */
[----:B------:R-:W-:Y:S01]  /*49c0*/  IMAD.MOV.U32 R15, RZ, RZ, 0x1 ;  /* 0x00000001ff0f7424 */ /* 0x000fe200078e00ff */
[----:B------:R-:W-:Y:S01]  /*49d0*/  MOV R7, 0x2000 ;  /* 0x0000200000077802 */ /* 0x000fe20000000f00 */
[----:B------:R-:W3:Y:S01]  /*49e0*/  LDCU.128 UR48, c[0x0][0xb10] ;  /* 0x00016200ff3077ac */ /* 0x000ee20008000c00 */
[----:B------:R-:W-:Y:S01]  /*49f0*/  IMAD.MOV.U32 R14, RZ, RZ, RZ ;  /* 0x000000ffff0e7224 */ /* 0x000fe200078e00ff */
[----:B------:R-:W4:Y:S01]  /*4a00*/  LDC.64 R16, c[0x0][0x348] ;  /* 0x0000d200ff107b82 */ /* 0x000f220000000a00 */
[----:B------:R-:W1:Y:S01]  /*4a10*/  LDCU UR30, c[0x0][0x374] ;  /* 0x00006e80ff1e77ac */ /* 0x000e620008000800 */
[----:B------:R-:W2:Y:S06]  /*4a20*/  LDCU UR15, c[0x0][0xb0c] ;  /* 0x00016180ff0f77ac */ /* 0x000eac0008000800 */
[----:B------:R-:W4:Y:S01]  /*4a30*/  LDC.64 R2, c[0x0][0x888] ;  /* 0x00022200ff027b82 */ /* 0x000f220000000a00 */
[----:B------:R-:W4:Y:S01]  /*4a40*/  LDCU UR54, c[0x0][0xb20] ;  /* 0x00016400ff3677ac */ /* 0x000f220008000800 */
[----:B------:R-:W4:Y:S06]  /*4a50*/  LDCU UR4, c[0x0][0xb30] ;  /* 0x00016600ff0477ac */ /* 0x000f2c0008000800 */
[----:B------:R-:W4:Y:S01]  /*4a60*/  LDC.64 R4, c[0x0][0x890] ;  /* 0x00022400ff047b82 */ /* 0x000f220000000a00 */
[----:B------:R-:W-:Y:S01]  /*4a70*/  UMOV UR21, 0x400 ;  /* 0x0000040000157882 */ /* 0x000fe20000000000 */
[----:B---3--:R-:W-:-:S02]  /*4a80*/  UIMAD.WIDE.U32 UR6, UR31, UR48, URZ ;  /* 0x000000301f0672a5 */ /* 0x008fc4000f8e00ff */
[----:B-1----:R-:W-:Y:S02]  /*4a90*/  UIMAD.WIDE.U32 UR8, UR30, UR51, URZ ;  /* 0x000000331e0872a5 */ /* 0x002fe4000f8e00ff */
[----:B--2---:R-:W-:Y:S02]  /*4aa0*/  ULEA UR21, UR10, UR21, 0x18 ;  /* 0x000000150a157291 */ /* 0x004fe4000f8ec0ff */
[----:B------:R-:W-:Y:S02]  /*4ab0*/  UPLOP3.LUT UP2, UPT, UPT, UPT, UPT, 0x40, 0x4 ;  /* 0x000000000004789c */ /* 0x000fe40003f4e870 */
[----:B------:R-:W-:Y:S02]  /*4ac0*/  UIADD3 UR37, UPT, UPT, UR21, 0x98, URZ ;  /* 0x0000009815257890 */ /* 0x000fe4000fffe0ff */
[----:B------:R-:W-:Y:S02]  /*4ad0*/  UIADD3 UR41, UPT, UPT, UR21, 0x80, URZ ;  /* 0x0000008015297890 */ /* 0x000fe4000fffe0ff */
[----:B------:R-:W-:-:S02]  /*4ae0*/  UIADD3 UR33, UPT, UPT, UR21, 0x88, URZ ;  /* 0x0000008815217890 */ /* 0x000fc4000fffe0ff */
[----:B------:R-:W-:Y:S01]  /*4af0*/  UIADD3 UR25, UPT, UPT, UR21, 0x90, URZ ;  /* 0x0000009015197890 */ /* 0x000fe2000fffe0ff */
[----:B------:R-:W-:Y:S01]  /*4b00*/  UMOV UR6, UR7 ;  /* 0x0000000700067c82 */ /* 0x000fe20008000000 */
[----:B------:R-:W-:Y:S01]  /*4b10*/  UMOV UR47, UR9 ;  /* 0x00000009002f7c82 */ /* 0x000fe20008000000 */
[----:B------:R-:W-:Y:S02]  /*4b20*/  UISETP.GE.AND UP0, UPT, UR45, 0x1, UPT ;  /* 0x000000012d00788c */ /* 0x000fe4000bf06270 */
[----:B------:R-:W-:Y:S01]  /*4b30*/  UISETP.NE.AND UP4, UPT, UR45, 0x1, UPT ;  /* 0x000000012d00788c */ /* 0x000fe2000bf85270 */
[----:B------:R-:W1:Y:S01]  /*4b40*/  LDCU.64 UR22, c[0x0][0xb28] ;  /* 0x00016500ff1677ac */ /* 0x000e620008000a00 */
[----:B------:R-:W-:Y:S02]  /*4b50*/  UISETP.NE.AND UP6, UPT, UR15, 0x1, UPT ;  /* 0x000000010f00788c */ /* 0x000fe4000bfc5270 */
[----:B------:R-:W-:Y:S02]  /*4b60*/  UISETP.NE.AND UP5, UPT, UR50, 0x1, UPT ;  /* 0x000000013200788c */ /* 0x000fe4000bfa5270 */
[----:B------:R-:W-:-:S02]  /*4b70*/  UPRMT UR37, UR10, 0x654, UR37 ;  /* 0x000006540a257896 */ /* 0x000fc40008000025 */
[----:B------:R-:W-:Y:S02]  /*4b80*/  USHF.R.U32.HI UR52, URZ, UR49, UR6 ;  /* 0x00000031ff347299 */ /* 0x000fe40008011606 */
[----:B------:R-:W-:Y:S02]  /*4b90*/  UPRMT UR46, UR10, 0x654, UR41 ;  /* 0x000006540a2e7896 */ /* 0x000fe40008000029 */
[----:B------:R-:W-:Y:S02]  /*4ba0*/  UPRMT UR39, UR10, 0x654, UR33 ;  /* 0x000006540a277896 */ /* 0x000fe40008000021 */
[----:B------:R-:W-:Y:S02]  /*4bb0*/  UPRMT UR38, UR10, 0x654, UR25 ;  /* 0x000006540a267896 */ /* 0x000fe40008000019 */
[----:B----4-:R-:W-:Y:S02]  /*4bc0*/  USHF.R.U32.HI UR47, URZ, UR54, UR47 ;  /* 0x00000036ff2f7299 */ /* 0x010fe4000801162f */
[----:B------:R-:W-:-:S11]  /*4bd0*/  UISETP.NE.AND UP3, UPT, UR4, 0x1, UPT ;  /* 0x000000010400788c */ /* 0x000fd6000bf65270 */
.L_x_100:
[C---:B------:R-:W-:Y:S02]  /*4be0*/  LEA R12, R14.reuse, UR21, 0x3 ;  /* 0x000000150e0c7c11 */ /* 0x040fe4000f8e18ff */
[----:B------:R-:W-:Y:S02]  /*4bf0*/  SHF.L.U32 R9, R13, 0x1f, RZ ;  /* 0x0000001f0d097819 */ /* 0x000fe400000006ff */
[----:B------:R-:W-:Y:S02]  /*4c00*/  LEA R10, R14, UR21, 0x4 ;  /* 0x000000150e0a7c11 */ /* 0x000fe4000f8e20ff */
[----:B------:R-:W2:Y:S02]  /*4c10*/  SYNCS.PHASECHK.TRANS64.TRYWAIT P0, [R12+URZ+0xd0], R9 ;  /* 0x0000d0090c0075a7 */ /* 0x000ea400080011ff */
[----:B--23--:R-:W-:Y:S05]  /*4c20*/  @!P0 BRA `(.L_x_90) ;  /* 0x0000005c00e08947 */ /* 0x00cfea0003800000 */
.L_x_191:
[----:B--2---:R-:W2:Y:S01]  /*4c30*/  LDS.128 R8, [R10+0x160] ;  /* 0x000160000a087984 */ /* 0x004ea20000000c00 */
[----:B------:R-:W-:Y:S01]  /*4c40*/  UISETP.GE.AND UP0, UPT, UR45, 0x1, UPT ;  /* 0x000000012d00788c */ /* 0x000fe2000bf06270 */
[----:B------:R-:W-:Y:S01]  /*4c50*/  @!PT LDS RZ, [RZ] ;  /* 0x00000000fffff984 */ /* 0x000fe20000000800 */
[----:B------:R-:W-:Y:S01]  /*4c60*/  @!PT LDS RZ, [RZ] ;  /* 0x00000000fffff984 */ /* 0x000fe20000000800 */
[----:B------:R-:W-:Y:S01]  /*4c70*/  @!PT LDS RZ, [RZ] ;  /* 0x00000000fffff984 */ /* 0x000fe20000000800 */
[----:B------:R-:W-:Y:S01]  /*4c80*/  @!PT LDS RZ, [RZ] ;  /* 0x00000000fffff984 */ /* 0x000fe20000000800 */
[----:B------:R3:W-:Y:S06]  /*4c90*/  MEMBAR.ALL.CTA ;  /* 0x0000000000007992 */ /* 0x0007ec0000008000 */
[----:B---3--:R-:W3:Y:S01]  /*4ca0*/  FENCE.VIEW.ASYNC.S ;  /* 0x00000000000073c6 */ /* 0x008ee20000000000 */
[----:B--2---:R-:W-:Y:S11]  /*4cb0*/  LOP3.LUT P0, RZ, R10, 0x1, RZ, 0xc0, !PT ;  /* 0x000000010aff7812 */ /* 0x004ff6000780c0ff */
[----:B------:R-:W-:Y:S02]  /*4cc0*/  @!UPT UIADD3 URZ, UPT, UPT, URZ, URZ, URZ ;  /* 0x000000fffffff290 */ /* 0x000fe4000fffe0ff */
[----:B---3--:R-:W-:Y:S01]  /*4cd0*/  VOTEU.ANY UP1, P0 ;  /* 0x0000000000ff7886 */ /* 0x008fe20000020100 */
[----:B------:R-:W-:Y:S11]  /*4ce0*/  PLOP3.LUT P0, PT, PT, PT, UP1, 0x80, 0x8 ;  /* 0x000000000008781c */ /* 0x000ff60003f0f018 */
[----:B------:R-:W-:Y:S02]  /*4cf0*/  @!UPT UIADD3 URZ, UPT, UPT, URZ, URZ, URZ ;  /* 0x000000fffffff290 */ /* 0x000fe4000fffe0ff */
[----:B------:R-:W-:Y:S02]  /*4d00*/  @P0 SHF.R.U32.HI R0, RZ, 0x10, R9 ;  /* 0x00000010ff000819 */ /* 0x000fe40000011609 */
[----:B------:R-:W-:Y:S02]  /*4d10*/  @P0 MOV R6, R8 ;  /* 0x0000000800060202 */ /* 0x000fe40000000f00 */
[----:B------:R-:W-:Y:S01]  /*4d20*/  @P0 R2UR UR4, R0 ;  /* 0x00000000000402ca */ /* 0x000fe200000e0000 */
[----:B------:R-:W-:Y:S01]  /*4d30*/  VIADD R0, R12, 0xe0 ;  /* 0x000000e00c007836 */ /* 0x000fe20000000000 */
[----:B------:R-:W-:Y:S02]  /*4d40*/  @P0 LOP3.LUT R8, R9, 0xffff, RZ, 0xc0, !PT ;  /* 0x0000ffff09080812 */ /* 0x000fe400078ec0ff */
[----:B------:R-:W-:Y:S02]  /*4d50*/  @P0 R2UR UR6, R6 ;  /* 0x00000000060602ca */ /* 0x000fe400000e0000 */
[----:B------:R-:W-:Y:S02]  /*4d60*/  PRMT R0, RZ, 0x654, R0 ;  /* 0x00000654ff007816 */ /* 0x000fe40000000000 */
[----:B------:R-:W-:Y:S02]  /*4d70*/  @P0 R2UR UR5, R8 ;  /* 0x00000000080502ca */ /* 0x000fe400000e0000 */
[----:B------:R2:W-:Y:S03]  /*4d80*/  SYNCS.ARRIVE.TRANS64.RED.A1T0 RZ, [R0+URZ], RZ ;  /* 0x000000ff00ff79a7 */ /* 0x0005e600081004ff */
[----:B------:R-:W-:Y:S04]  /*4d90*/  @UP1 UMOV UR29, UR4 ;  /* 0x00000004001d1c82 */ /* 0x000fe80008000000 */
[----:B------:R-:W-:Y:S04]  /*4da0*/  @UP1 UMOV UR14, UR6 ;  /* 0x00000006000e1c82 */ /* 0x000fe80008000000 */
[----:B------:R-:W-:Y:S01]  /*4db0*/  @UP1 UMOV UR13, UR5 ;  /* 0x00000005000d1c82 */ /* 0x000fe20008000000 */
[----:B------:R-:W-:Y:S05]  /*4dc0*/  BRA.U !UP0, `(.L_x_91) ;  /* 0x0000000108a47547 */ /* 0x000fea000b800000 */
[----:B------:R-:W-:Y:S02]  /*4dd0*/  UIMAD.WIDE.U32 UR16, UR13, UR51, URZ ;  /* 0x000000330d1072a5 */ /* 0x000fe4000f8e00ff */
[----:B------:R-:W-:Y:S02]  /*4de0*/  UIMAD.WIDE.U32 UR18, UR14, UR48, URZ ;  /* 0x000000300e1272a5 */ /* 0x000fe4000f8e00ff */
[----:B------:R-:W-:Y:S02]  /*4df0*/  USEL UR4, UR30, UR47, !UP5 ;  /* 0x0000002f1e047287 */ /* 0x000fe4000e800000 */
[----:B------:R-:W-:Y:S02]  /*4e00*/  USEL UR7, UR31, UR52, !UP6 ;  /* 0x000000341f077287 */ /* 0x000fe4000f000000 */
[----:B-1----:R-:W-:Y:S02]  /*4e10*/  UIMAD.WIDE.U32 UR8, UR4, UR22, URZ ;  /* 0x00000016040872a5 */ /* 0x002fe4000f8e00ff */
[----:B------:R-:W-:Y:S01]  /*4e20*/  UIMAD.WIDE.U32 UR10, UR7, UR22, URZ ;  /* 0x00000016070a72a5 */ /* 0x000fe2000f8e00ff */
[----:B------:R-:W-:Y:S02]  /*4e30*/  UMOV UR5, UR17 ;  /* 0x0000001100057c82 */ /* 0x000fe40008000000 */
[----:B------:R-:W-:Y:S03]  /*4e40*/  USHF.R.U32.HI UR6, URZ, UR54, UR5 ;  /* 0x00000036ff067299 */ /* 0x000fe60008011605 */
[----:B------:R-:W-:Y:S01]  /*4e50*/  UMOV UR5, UR19 ;  /* 0x0000001300057c82 */ /* 0x000fe20008000000 */
[----:B------:R-:W-:Y:S02]  /*4e60*/  USEL UR6, UR13, UR6, !UP5 ;  /* 0x000000060d067287 */ /* 0x000fe4000e800000 */
[----:B------:R-:W-:Y:S03]  /*4e70*/  USHF.R.U32.HI UR12, URZ, UR49, UR5 ;  /* 0x00000031ff0c7299 */ /* 0x000fe60008011605 */
[----:B------:R-:W-:Y:S02]  /*4e80*/  UMOV UR5, UR9 ;  /* 0x0000000900057c82 */ /* 0x000fe40008000000 */
[----:B------:R-:W-:Y:S03]  /*4e90*/  @UP4 USHF.R.U32.HI UR4, URZ, UR23, UR5 ;  /* 0x00000017ff044299 */ /* 0x000fe60008011605 */
[----:B------:R-:W-:Y:S01]  /*4ea0*/  UMOV UR5, UR11 ;  /* 0x0000000b00057c82 */ /* 0x000fe20008000000 */
[----:B------:R-:W-:Y:S02]  /*4eb0*/  UIMAD UR4, UR45, UR4, URZ ;  /* 0x000000042d0472a4 */ /* 0x000fe4000f8e02ff */
[----:B------:R-:W-:Y:S02]  /*4ec0*/  @UP4 USHF.R.U32.HI UR7, URZ, UR23, UR5 ;  /* 0x00000017ff074299 */ /* 0x000fe40008011605 */
[----:B------:R-:W-:Y:S02]  /*4ed0*/  UIMAD.WIDE.U32 UR10, UR6, UR22, URZ ;  /* 0x00000016060a72a5 */ /* 0x000fe4000f8e00ff */
[----:B------:R-:W-:Y:S02]  /*4ee0*/  USEL UR5, UR14, UR12, !UP6 ;  /* 0x0000000c0e057287 */ /* 0x000fe4000f000000 */
[----:B------:R-:W-:Y:S02]  /*4ef0*/  UIMAD UR8, UR45, UR7, URZ ;  /* 0x000000072d0872a4 */ /* 0x000fe4000f8e02ff */
[----:B------:R-:W-:Y:S03]  /*4f00*/  UISETP.GE.AND UP0, UPT, UR6, UR4, UPT ;  /* 0x000000040600728c */ /* 0x000fe6000bf06270 */
[----:B------:R-:W-:Y:S01]  /*4f10*/  UMOV UR4, UR11 ;  /* 0x0000000b00047c82 */ /* 0x000fe20008000000 */
[----:B------:R-:W-:Y:S02]  /*4f20*/  UISETP.GE.OR UP0, UPT, UR5, UR8, UP0 ;  /* 0x000000080500728c */ /* 0x000fe40008706670 */
[----:B------:R-:W-:Y:S02]  /*4f30*/  USHF.R.U32.HI UR4, URZ, UR23, UR4 ;  /* 0x00000017ff047299 */ /* 0x000fe40008011604 */
[----:B------:R-:W-:Y:S02]  /*4f40*/  UIMAD.WIDE.U32 UR8, UR5, UR22, URZ ;  /* 0x00000016050872a5 */ /* 0x000fe4000f8e00ff */
[----:B------:R-:W-:Y:S04]  /*4f50*/  USEL UR10, UR6, UR4, !UP4 ;  /* 0x00000004060a7287 */ /* 0x000fe8000e000000 */
[----:B------:R-:W-:Y:S01]  /*4f60*/  UIADD3 UR11, UPT, UPT, -UR10, URZ, URZ ;  /* 0x000000ff0a0b7290 */ /* 0x000fe2000fffe1ff */
[----:B------:R-:W-:Y:S02]  /*4f70*/  @!UP0 UMOV UR4, UR9 ;  /* 0x0000000900048c82 */ /* 0x000fe40008000000 */
[----:B------:R-:W-:Y:S02]  /*4f80*/  @!UP0 USHF.R.U32.HI UR4, URZ, UR23, UR4 ;  /* 0x00000017ff048299 */ /* 0x000fe40008011604 */
[----:B------:R-:W-:Y:S02]  /*4f90*/  UIMAD UR8, UR45, UR11, UR6 ;  /* 0x0000000b2d0872a4 */ /* 0x000fe4000f8e0206 */
[----:B------:R-:W-:Y:S04]  /*4fa0*/  @!UP0 USEL UR4, UR5, UR4, !UP4 ;  /* 0x0000000405048287 */ /* 0x000fe8000e000000 */
[----:B------:R-:W-:Y:S02]  /*4fb0*/  @!UP0 UIMAD UR7, UR7, UR8, UR4 ;  /* 0x00000008070782a4 */ /* 0x000fe4000f8e0204 */
[----:B------:R-:W-:Y:S02]  /*4fc0*/  @!UP0 UIADD3 UR9, UPT, UPT, UR10, -UR4, URZ ;  /* 0x800000040a098290 */ /* 0x000fe4000fffe0ff */
[----:B------:R-:W-:Y:S02]  /*4fd0*/  UIADD3 UR8, UPT, UPT, -UR6, URZ, URZ ;  /* 0x000000ff06087290 */ /* 0x000fe4000fffe1ff */
[----:B------:R-:W-:Y:S02]  /*4fe0*/  UIADD3 UR4, UPT, UPT, -UR5, URZ, URZ ;  /* 0x000000ff05047290 */ /* 0x000fe4000fffe1ff */
[----:B------:R-:W-:Y:S03]  /*4ff0*/  @!UP0 UIMAD UR6, UR9, UR45, UR5 ;  /* 0x0000002d090682a4 */ /* 0x000fe6000f8e0205 */
[----:B------:R-:W-:Y:S01]  /*5000*/  @!UP0 UMOV UR5, UR7 ;  /* 0x0000000700058c82 */ /* 0x000fe20008000000 */
[----:B------:R-:W-:Y:S02]  /*5010*/  UIMAD UR7, UR15, UR4, UR14 ;  /* 0x000000040f0772a4 */ /* 0x000fe4000f8e020e */
[----:B------:R-:W-:Y:S02]  /*5020*/  UIMAD UR4, UR50, UR8, UR13 ;  /* 0x00000008320472a4 */ /* 0x000fe4000f8e020d */
[----:B------:R-:W-:Y:S02]  /*5030*/  UIMAD UR14, UR5, UR15, UR7 ;  /* 0x0000000f050e72a4 */ /* 0x000fe4000f8e0207 */
[----:B------:R-:W-:Y:S11]  /*5040*/  UIMAD UR13, UR6, UR50, UR4 ;  /* 0x00000032060d72a4 */ /* 0x000ff6000f8e0204 */
[----:B------:R-:W-:Y:S01]  /*5050*/  @!UPT UIADD3 URZ, UPT, UPT, URZ, URZ, URZ ;  /* 0x000000fffffff290 */ /* 0x000fe2000fffe0ff */
.L_x_91:
[----:B------:R-:W3:Y:S01]  /*5060*/  @!UP3 LDCU.128 UR8, c[0x0][0xb10] ;  /* 0x00016200ff08b7ac */ /* 0x000ee20008000c00 */
[C---:B------:R-:W-:Y:S02]  /*5070*/  ISETP.NE.U32.AND P1, PT, R4.reuse, RZ, PT ;  /* 0x000000ff0400720c */ /* 0x040fe40003f25070 */
[----:B------:R-:W-:Y:S02]  /*5080*/  ISETP.NE.U32.AND P0, PT, R4, RZ, PT ;  /* 0x000000ff0400720c */ /* 0x000fe40003f05070 */
[C---:B------:R-:W-:Y:S02]  /*5090*/  ISETP.NE.AND.EX P1, PT, R5.reuse, RZ, PT, P1 ;  /* 0x000000ff0500720c */ /* 0x040fe40003f25310 */
[----:B------:R-:W-:Y:S01]  /*50a0*/  ISETP.NE.AND.EX P0, PT, R5, RZ, PT, P0 ;  /* 0x000000ff0500720c */ /* 0x000fe20003f05300 */
[----:B------:R-:W4:Y:S01]  /*50b0*/  @!UP3 LDCU UR5, c[0x0][0xb0c] ;  /* 0x00016180ff05b7ac */ /* 0x000f220008000800 */
[----:B------:R-:W-:Y:S01]  /*50c0*/  SHF.L.U32 R9, R15, 0x1f, RZ ;  /* 0x0000001f0f097819 */ /* 0x000fe200000006ff */
[----:B------:R-:W-:Y:S02]  /*50d0*/  USHF.L.U32 UR42, UR26, 0x8, URZ ;  /* 0x000000081a2a7899 */ /* 0x000fe400080006ff */
[----:B------:R-:W-:Y:S02]  /*50e0*/  USHF.L.U32 UR43, UR20, 0x6, URZ ;  /* 0x00000006142b7899 */ /* 0x000fe400080006ff */
[----:B---3--:R-:W-:Y:S07]  /*50f0*/  UIMAD.WIDE.U32 UR6, UR14, UR8, URZ ;  /* 0x000000080e0672a5 */ /* 0x008fee000f8e00ff */
[----:B------:R-:W-:Y:S01]  /*5100*/  @!UP3 UMOV UR4, UR7 ;  /* 0x000000070004bc82 */ /* 0x000fe20008000000 */
[----:B----4-:R-:W-:Y:S02]  /*5110*/  @!UP3 UISETP.NE.AND UP0, UPT, UR5, 0x1, UPT ;  /* 0x000000010500b88c */ /* 0x010fe4000bf05270 */
[----:B------:R-:W-:Y:S02]  /*5120*/  @!UP3 USHF.R.U32.HI UR4, URZ, UR9, UR4 ;  /* 0x00000009ff04b299 */ /* 0x000fe40008011604 */
[----:B------:R-:W-:Y:S02]  /*5130*/  UIMAD.WIDE.U32 UR6, UR13, UR11, URZ ;  /* 0x0000000b0d0672a5 */ /* 0x000fe4000f8e00ff */
[----:B------:R-:W-:Y:S02]  /*5140*/  @!UP3 USEL UR8, UR14, UR4, !UP0 ;  /* 0x000000040e08b287 */ /* 0x000fe4000c000000 */
[----:B------:R-:W-:Y:S03]  /*5150*/  @!UP3 UISETP.NE.AND UP0, UPT, UR10, 0x1, UPT ;  /* 0x000000010a00b88c */ /* 0x000fe6000bf05270 */
[----:B------:R-:W-:Y:S02]  /*5160*/  @!UP3 UMOV UR6, UR7 ;  /* 0x000000070006bc82 */ /* 0x000fe40008000000 */
[----:B------:R-:W3:Y:S02]  /*5170*/  @!UP3 LDCU UR4, c[0x0][0xb20] ;  /* 0x00016400ff04b7ac */ /* 0x000ee40008000800 */
[----:B---3--:R-:W-:Y:S04]  /*5180*/  @!UP3 USHF.R.U32.HI UR6, URZ, UR4, UR6 ;  /* 0x00000004ff06b299 */ /* 0x008fe80008011606 */
[----:B------:R-:W-:Y:S04]  /*5190*/  @!UP3 USEL UR6, UR13, UR6, !UP0 ;  /* 0x000000060d06b287 */ /* 0x000fe8000c000000 */
[----:B------:R-:W-:Y:S02]  /*51a0*/  @!UP3 UIADD3 UR4, UPT, UPT, -UR8, UR6, URZ ;  /* 0x000000060804b290 */ /* 0x000fe4000fffe1ff */
[----:B------:R-:W-:Y:S02]  /*51b0*/  @!UP3 UIADD3 UR6, UPT, UPT, UR8, -UR6, URZ ;  /* 0x800000060806b290 */ /* 0x000fe4000fffe0ff */
[----:B------:R-:W-:Y:S02]  /*51c0*/  @!UP3 UIMAD UR14, UR4, UR5, UR14 ;  /* 0x00000005040eb2a4 */ /* 0x000fe4000f8e020e */
[----:B------:R-:W-:Y:S01]  /*51d0*/  @!UP3 UIMAD UR13, UR6, UR10, UR13 ;  /* 0x0000000a060db2a4 */ /* 0x000fe2000f8e020d */
[----:B------:R-:W-:Y:S11]  /*51e0*/  BRA.U UP2, `(.L_x_92) ;  /* 0x0000000102107547 */ /* 0x000ff6000b800000 */
[----:B--2---:R-:W-:Y:S04]  /*51f0*/  MOV R0, UR53 ;  /* 0x0000003500007c02 */ /* 0x004fe80008000f00 */
[----:B------:R-:W-:Y:S04]  /*5200*/  SHF.L.U32 R11, R0, 0x1f, RZ ;  /* 0x0000001f000b7819 */ /* 0x000fe800000006ff */
[----:B------:R-:W2:Y:S02]  /*5210*/  SYNCS.PHASECHK.TRANS64.TRYWAIT P2, [UR21+0xc8], R11 ;  /* 0x0000c80bff0075a7 */ /* 0x000ea40008041115 */
[----:B--2---:R-:W-:Y:S05]  /*5220*/  @!P2 BRA `(.L_x_93) ;  /* 0x000000580074a947 */ /* 0x004fea0003800000 */
.L_x_92:
[----:B------:R-:W-:Y:S05]  /*5230*/  @!P1 BRA `(.L_x_94) ;  /* 0x0000000000309947 */ /* 0x000fea0003800000 */
[----:B------:R-:W-:Y:S01]  /*5240*/  ISETP.NE.U32.AND P1, PT, R2, RZ, PT ;  /* 0x000000ff0200720c */ /* 0x000fe20003f25070 */
[----:B------:R-:W3:Y:S01]  /*5250*/  LDCU.64 UR4, c[0x0][0x358] ;  /* 0x00006b00ff0477ac */ /* 0x000ee20008000a00 */
[----:B------:R-:W-:Y:S02]  /*5260*/  IMAD.MOV.U32 R84, RZ, RZ, 0x1 ;  /* 0x00000001ff547424 */ /* 0x000fe400078e00ff */
[----:B------:R-:W-:Y:S11]  /*5270*/  ISETP.NE.AND.EX P1, PT, R3, RZ, PT, P1 ;  /* 0x000000ff0300720c */ /* 0x000ff60003f25310 */
[----:B------:R-:W-:Y:S02]  /*5280*/  @!UPT UIADD3 URZ, UPT, UPT, URZ, URZ, URZ ;  /* 0x000000fffffff290 */ /* 0x000fe4000fffe0ff */
[----:B--2---:R-:W2:Y:S01]  /*5290*/  @P1 LDC.64 R10, c[0x0][0x888] ;  /* 0x00022200ff0a1b82 */ /* 0x004ea20000000a00 */
[----:B------:R-:W-:Y:S04]  /*52a0*/  @P1 IMAD R0, R4, UR36, RZ ;  /* 0x0000002404001c24 */ /* 0x000fe8000f8e02ff */
[----:B--2---:R-:W-:Y:S04]  /*52b0*/  @P1 IMAD.WIDE R10, R0, 0x4, R10 ;  /* 0x00000004000a1825 */ /* 0x004fe800078e020a */
[----:B------:R-:W-:Y:S01]  /*52c0*/  HFMA2 R0, -RZ, RZ, 0, 5.9604644775390625e-08 ;  /* 0x00000001ff007431 */ /* 0x000fe200000001ff */
[----:B---3-5:R3:W5:Y:S04]  /*52d0*/  @P1 LDG.E R41, desc[UR4][R10.64] ;  /* 0x000000040a291981 */ /* 0x028768000c1e1900 */
[----:B------:R-:W-:Y:S01]  /*52e0*/  @!P1 PRMT R84, R0, 0x7610, R84 ;  /* 0x0000761000549816 */ /* 0x000fe20000000054 */
[----:B---3--:R-:W4:Y:S06]  /*52f0*/  @!P1 LDC R41, c[0x0][0x880] ;  /* 0x00022000ff299b82 */ /* 0x008f2c0000000800 */
.L_x_94:
[----:B----45:R-:W-:Y:S01]  /*5300*/  @!P0 FSETP.EQ.AND P1, PT, R41, RZ, PT ;  /* 0x000000ff2900820b */ /* 0x030fe20003f22000 */
[----:B------:R-:W-:Y:S01]  /*5310*/  @!UPT UIADD3 URZ, UPT, UPT, URZ, URZ, URZ ;  /* 0x000000fffffff290 */ /* 0x000fe2000fffe0ff */
[----:B------:R-:W-:Y:S11]  /*5320*/  @!P0 BRA `(.L_x_95) ;  /* 0x0000000000188947 */ /* 0x000ff60003800000 */
[----:B------:R-:W-:Y:S02]  /*5330*/  LOP3.LUT P0, RZ, R84, 0xff, RZ, 0xc0, !PT ;  /* 0x000000ff54ff7812 */ /* 0x000fe4000780c0ff */
[----:B------:R-:W-:Y:S04]  /*5340*/  ISETP.NE.U32.AND P1, PT, R2, RZ, PT ;  /* 0x000000ff0200720c */ /* 0x000fe80003f25070 */
[----:B------:R-:W-:Y:S04]  /*5350*/  ISETP.NE.AND.EX P1, PT, R3, RZ, PT, P1 ;  /* 0x000000ff0300720c */ /* 0x000fe80003f25310 */
[----:B------:R-:W-:Y:S03]  /*5360*/  PLOP3.LUT P1, PT, P1, PT, PT, 0x8, 0x80 ;  /* 0x000000000080781c */ /* 0x000fe60000f2e170 */
[----:B------:R-:W-:Y:S11]  /*5370*/  @P0 FSETP.EQ.AND P1, PT, R41, RZ, PT ;  /* 0x000000ff2900020b */ /* 0x000ff60003f22000 */
[----:B------:R-:W-:Y:S02]  /*5380*/  @!UPT UIADD3 URZ, UPT, UPT, URZ, URZ, URZ ;  /* 0x000000fffffff290 */ /* 0x000fe4000fffe0ff */
.L_x_95:
[----:B------:R-:W3:Y:S01]  /*5390*/  SYNCS.PHASECHK.TRANS64.TRYWAIT P2, [UR21+0xa0], R9 ;  /* 0x0000a009ff0075a7 */ /* 0x000ee20008041115 */
[----:B------:R-:W-:Y:S04]  /*53a0*/  ELECT P0, URZ, PT ;  /* 0x0000000000ff782f */ /* 0x000fe80003800000 */
[----:B------:R-:W-:Y:S11]  /*53b0*/  PLOP3.LUT P1, PT, P1, P0, PT, 0xf2, 0x2f ;  /* 0x00000000002f781c */ /* 0x000ff60000f21e72 */
[----:B------:R-:W-:Y:S02]  /*53c0*/  @!UPT UIADD3 URZ, UPT, UPT, URZ, URZ, URZ ;  /* 0x000000fffffff290 */ /* 0x000fe4000fffe0ff */
[----:B------:R-:W-:Y:S05]  /*53d0*/  @!P1 IADD3 R8, P0, PT, R16, 0x580, RZ ;  /* 0x0000058010089810 */ /* 0x000fea0007f1e0ff */
[----:B------:R-:W-:Y:S01]  /*53e0*/  @!P1 IMAD.X R6, RZ, RZ, R17, P0 ;  /* 0x000000ffff069224 */ /* 0x000fe200000e0611 */
[----:B---3--:R-:W-:Y:S07]  /*53f0*/  @!P2 BRA `(.L_x_96) ;  /* 0x000000580018a947 */ /* 0x008fee0003800000 */
.L_x_194:
[----:B------:R-:W-:Y:S01]  /*5400*/  @!P1 R2UR UR5, R8 ;  /* 0x00000000080592ca */ /* 0x000fe200000e0000 */
[----:B------:R-:W-:Y:S01]  /*5410*/  VOTEU.ALL UP0, P1 ;  /* 0x0000000000ff7886 */ /* 0x000fe20000800000 */
[----:B------:R-:W-:Y:S01]  /*5420*/  @!P1 R2UR UR4, R6 ;  /* 0x00000000060492ca */ /* 0x000fe200000e0000 */
[----:B------:R-:W-:Y:S01]  /*5430*/  UMOV UR6, 0x0 ;  /* 0x0000000000067882 */ /* 0x000fe20000000000 */
[----:B------:R-:W-:Y:S01]  /*5440*/  UMOV UR7, 0x10000000 ;  /* 0x1000000000077882 */ /* 0x000fe20000000000 */
[----:B------:R-:W-:Y:S01]  /*5450*/  UMOV UR44, UR36 ;  /* 0x00000024002c7c82 */ /* 0x000fe20008000000 */
[----:B------:R-:W-:Y:S01]  /*5460*/  @!UP0 UIADD3 UR40, UPT, UPT, UR21, 0x200, URZ ;  /* 0x0000020015288890 */ /* 0x000fe2000fffe0ff */
[----:B--2---:R-:W-:Y:S01]  /*5470*/  @!P1 IMAD.MOV.U32 R0, RZ, RZ, 0x2000 ;  /* 0x00002000ff009424 */ /* 0x004fe200078e00ff */
[----:B------:R-:W-:Y:S01]  /*5480*/  @!UP0 UIADD3 UR10, UPT, UPT, UR42, 0x80, URZ ;  /* 0x000000802a0a8890 */ /* 0x000fe2000fffe0ff */
[----:B------:R-:W-:Y:S01]  /*5490*/  @!P1 IADD3 R8, P0, PT, R16, 0x580, RZ ;  /* 0x0000058010089810 */ /* 0x000fe20007f1e0ff */
[----:B------:R-:W-:Y:S01]  /*54a0*/  @!UP0 UIADD3 UR8, UPT, UPT, UR21, 0x1200, URZ ;  /* 0x0000120015088890 */ /* 0x000fe2000fffe0ff */
[----:B------:R-:W-:Y:S02]  /*54b0*/  VOTEU.ALL UP0, P1 ;  /* 0x0000000000ff7886 */ /* 0x000fe40000800000 */
[----:B------:R-:W-:Y:S01]  /*54c0*/  IMAD.U32 R10, RZ, RZ, UR5 ;  /* 0x00000005ff0a7e24 */ /* 0x000fe2000f8e00ff */
[----:B------:R-:W-:Y:S01]  /*54d0*/  UMOV UR9, UR41 ;  /* 0x0000002900097c82 */ /* 0x000fe20008000000 */
[----:B------:R-:W-:Y:S01]  /*54e0*/  IMAD.U32 R11, RZ, RZ, UR4 ;  /* 0x00000004ff0b7e24 */ /* 0x000fe2000f8e00ff */
[----:B------:R-:W-:Y:S01]  /*54f0*/  UMOV UR11, UR43 ;  /* 0x0000002b000b7c82 */ /* 0x000fe20008000000 */
[----:B------:R-:W-:Y:S01]  /*5500*/  UMOV UR12, UR36 ;  /* 0x00000024000c7c82 */ /* 0x000fe20008000000 */
[----:B------:R-:W-:Y:S01]  /*5510*/  @!P1 R2UR UR4, R10 ;  /* 0x000000000a0492ca */ /* 0x000fe200000e0000 */
[----:B------:R-:W-:Y:S01]  /*5520*/  @!P1 IMAD.X R6, RZ, RZ, R17, P0 ;  /* 0x000000ffff069224 */ /* 0x000fe200000e0611 */
[----:B------:R-:W-:Y:S11]  /*5530*/  @!P1 R2UR UR5, R11 ;  /* 0x000000000b0592ca */ /* 0x000ff600000e0000 */
[----:B------:R-:W-:Y:S02]  /*5540*/  @!UPT UIADD3 URZ, UPT, UPT, URZ, URZ, URZ ;  /* 0x000000fffffff290 */ /* 0x000fe4000fffe0ff */
[----:B------:R2:W-:Y:S01]  /*5550*/  @!UP0 UTMALDG.3D [UR40], [UR4], desc[UR6] ;  /* 0x00000628040085b4 */ /* 0x0005e20008011000 */
[----:B------:R-:W-:Y:S05]  /*5560*/  VOTEU.ALL UP0, P1 ;  /* 0x0000000000ff7886 */ /* 0x000fea0000800000 */
[----:B------:R2:W-:Y:S01]  /*5570*/  @!UP0 UTMALDG.3D [UR8], [UR4], desc[UR6] ;  /* 0x00000608040085b4 */ /* 0x0005e20008011000 */
[----:B------:R2:W-:Y:S01]  /*5580*/  @!P1 SYNCS.ARRIVE.TRANS64.RED.A0TR RZ, [UR21+0x80], R0 ;  /* 0x00008000ffff99a7 */ /* 0x0005e20008300415 */
[----:B------:R-:W-:Y:S01]  /*5590*/  SYNCS.ARRIVE.TRANS64.RED.A1T0 RZ, [UR46], RZ ;  /* 0x000000ffffff79a7 */ /* 0x000fe2000810042e */
[----:B------:R-:W3:Y:S02]  /*55a0*/  SYNCS.PHASECHK.TRANS64.TRYWAIT P2, [UR21+0xa8], R9 ;  /* 0x0000a809ff0075a7 */ /* 0x000ee40008041115 */
[----:B--23--:R-:W-:Y:S05]  /*55b0*/  @!P2 BRA `(.L_x_97) ;  /* 0x0000005400c0a947 */ /* 0x00cfea0003800000 */
.L_x_196:
        /* <DEDUP_REMOVED lines=10> */
[----:B------:R-:W-:Y:S02]  /*5660*/  @!UP0 UIADD3 UR10, UPT, UPT, UR42, 0xa0, URZ ;  /* 0x000000a02a0a8890 */ /* 0x000fe4000fffe0ff */
[----:B------:R-:W-:Y:S01]  /*5670*/  @!UP0 UIADD3 UR8, UPT, UPT, UR21, 0x3200, URZ ;  /* 0x0000320015088890 */ /* 0x000fe2000fffe0ff */
[----:B------:R-:W-:Y:S01]  /*5680*/  IMAD.U32 R10, RZ, RZ, UR5 ;  /* 0x00000005ff0a7e24 */ /* 0x000fe2000f8e00ff */
[----:B------:R-:W-:Y:S01]  /*5690*/  VOTEU.ALL UP0, P1 ;  /* 0x0000000000ff7886 */ /* 0x000fe20000800000 */
[----:B------:R-:W-:Y:S01]  /*56a0*/  IMAD.U32 R11, RZ, RZ, UR4 ;  /* 0x00000004ff0b7e24 */ /* 0x000fe2000f8e00ff */
[----:B------:R-:W-:Y:S01]  /*56b0*/  UMOV UR9, UR33 ;  /* 0x0000002100097c82 */ /* 0x000fe20008000000 */
[----:B------:R-:W-:Y:S01]  /*56c0*/  UMOV UR11, UR43 ;  /* 0x0000002b000b7c82 */ /* 0x000fe20008000000 */
[----:B------:R-:W-:Y:S01]  /*56d0*/  @!P1 R2UR UR4, R10 ;  /* 0x000000000a0492ca */ /* 0x000fe200000e0000 */
[----:B------:R-:W-:Y:S01]  /*56e0*/  UMOV UR12, UR36 ;  /* 0x00000024000c7c82 */ /* 0x000fe20008000000 */
[----:B------:R-:W-:Y:S01]  /*56f0*/  @!P1 R2UR UR5, R11 ;  /* 0x000000000b0592ca */ /* 0x000fe200000e0000 */
[----:B------:R-:W-:Y:S11]  /*5700*/  @!P1 IMAD.X R6, RZ, RZ, R17, P0 ;  /* 0x000000ffff069224 */ /* 0x000ff600000e0611 */
[----:B------:R-:W-:Y:S01]  /*5710*/  @!UPT UIADD3 URZ, UPT, UPT, URZ, URZ, URZ ;  /* 0x000000fffffff290 */ /* 0x000fe2000fffe0ff */
[----:B------:R2:W-:Y:S01]  /*5720*/  @!UP0 UTMALDG.3D [UR32], [UR4], desc[UR6] ;  /* 0x00000620040085b4 */ /* 0x0005e20008011000 */
[----:B------:R-:W-:Y:S05]  /*5730*/  VOTEU.ALL UP0, P1 ;  /* 0x0000000000ff7886 */ /* 0x000fea0000800000 */
[----:B------:R2:W-:Y:S01]  /*5740*/  @!UP0 UTMALDG.3D [UR8], [UR4], desc[UR6] ;  /* 0x00000608040085b4 */ /* 0x0005e20008011000 */
[----:B------:R2:W-:Y:S01]  /*5750*/  @!P1 SYNCS.ARRIVE.TRANS64.RED.A0TR RZ, [UR21+0x88], R0 ;  /* 0x00008800ffff99a7 */ /* 0x0005e20008300415 */
[----:B------:R-:W-:Y:S01]  /*5760*/  SYNCS.ARRIVE.TRANS64.RED.A1T0 RZ, [UR39], RZ ;  /* 0x000000ffffff79a7 */ /* 0x000fe20008100427 */
[----:B------:R-:W3:Y:S02]  /*5770*/  SYNCS.PHASECHK.TRANS64.TRYWAIT P2, [UR21+0xb0], R9 ;  /* 0x0000b009ff0075a7 */ /* 0x000ee40008041115 */
[----:B--23--:R-:W-:Y:S05]  /*5780*/  @!P2 BRA `(.L_x_98) ;  /* 0x000000540064a947 */ /* 0x00cfea0003800000 */
.L_x_198:
        /* <DEDUP_REMOVED lines=9> */
[----:B------:R-:W-:Y:S01]  /*5820*/  VIADD R14, R14, 0x1 ;  /* 0x000000010e0e7836 */ /* 0x000fe20000000000 */
        /* <DEDUP_REMOVED lines=10> */
[----:B------:R-:W-:Y:S11]  /*58d0*/  UMOV UR12, UR36 ;  /* 0x00000024000c7c82 */ /* 0x000ff60008000000 */
        /* <DEDUP_REMOVED lines=8> */
.L_x_200:
[----:B------:R-:W-:Y:S01]  /*5960*/  UPLOP3.LUT UP2, UPT, UPT, UPT, UPT, 0x80, 0x8 ;  /* 0x000000000008789c */ /* 0x000fe20003f4f070 */
[----:B------:R-:W-:Y:S01]  /*5970*/  @!P1 IADD3 R6, P0, PT, R16, 0x580, RZ ;  /* 0x0000058010069810 */ /* 0x000fe20007f1e0ff */
[----:B------:R-:W-:Y:S01]  /*5980*/  UMOV UR6, 0x0 ;  /* 0x0000000000067882 */ /* 0x000fe20000000000 */
[----:B------:R-:W-:Y:S01]  /*5990*/  UMOV UR7, 0x10000000 ;  /* 0x1000000000077882 */ /* 0x000fe20000000000 */
[----:B------:R-:W-:Y:S01]  /*59a0*/  VOTEU.ALL UP0, P1 ;  /* 0x0000000000ff7886 */ /* 0x000fe20000800000 */
[----:B------:R-:W-:Y:S01]  /*59b0*/  @!P1 R2UR UR5, R6 ;  /* 0x00000000060592ca */ /* 0x000fe200000e0000 */
[----:B--2---:R-:W-:Y:S01]  /*59c0*/  @!P1 IMAD.X R0, RZ, RZ, R17, P0 ;  /* 0x000000ffff009224 */ /* 0x004fe200000e0611 */
[----:B------:R-:W-:Y:S01]  /*59d0*/  UMOV UR19, UR43 ;  /* 0x0000002b00137c82 */ /* 0x000fe20008000000 */
[----:B------:R-:W-:Y:S01]  /*59e0*/  UMOV UR20, UR36 ;  /* 0x0000002400147c82 */ /* 0x000fe20008000000 */
[----:B------:R-:W-:Y:S01]  /*59f0*/  @!UP0 UIADD3 UR18, UPT, UPT, UR42, 0x60, URZ ;  /* 0x000000602a128890 */ /* 0x000fe2000fffe0ff */
[----:B------:R-:W-:Y:S01]  /*5a00*/  R2UR UR26, R86 ;  /* 0x00000000561a72ca */ /* 0x000fe200000e0000 */
[----:B------:R-:W-:Y:S01]  /*5a10*/  @!UP0 UIADD3 UR16, UPT, UPT, UR21, 0x6200, URZ ;  /* 0x0000620015108890 */ /* 0x000fe2000fffe0ff */
[----:B------:R-:W-:Y:S01]  /*5a20*/  @!P1 R2UR UR4, R0 ;  /* 0x00000000000492ca */ /* 0x000fe200000e0000 */
[----:B------:R-:W-:Y:S01]  /*5a30*/  @!UP0 UIADD3 UR17, UPT, UPT, UR21, 0x98, URZ ;  /* 0x0000009815118890 */ /* 0x000fe2000fffe0ff */
[----:B------:R-:W-:Y:S01]  /*5a40*/  R2UR UR24, R87 ;  /* 0x00000000571872ca */ /* 0x000fe200000e0000 */
[----:B------:R-:W-:Y:S01]  /*5a50*/  @!UP0 UIADD3 UR10, UPT, UPT, UR42, 0xe0, URZ ;  /* 0x000000e02a0a8890 */ /* 0x000fe2000fffe0ff */
[----:B------:R-:W-:Y:S01]  /*5a60*/  ISETP.NE.AND P0, PT, R14, 0x2, PT ;  /* 0x000000020e00780c */ /* 0x000fe20003f05270 */
[----:B------:R-:W-:Y:S01]  /*5a70*/  @!UP0 UIADD3 UR8, UPT, UPT, UR21, 0x7200, URZ ;  /* 0x0000720015088890 */ /* 0x000fe2000fffe0ff */
[----:B------:R-:W-:Y:S01]  /*5a80*/  IMAD.U32 R8, RZ, RZ, UR5 ;  /* 0x00000005ff087e24 */ /* 0x000fe2000f8e00ff */
[----:B------:R-:W-:Y:S01]  /*5a90*/  VOTEU.ALL UP0, P1 ;  /* 0x0000000000ff7886 */ /* 0x000fe20000800000 */
[----:B------:R-:W-:Y:S01]  /*5aa0*/  UMOV UR11, UR43 ;  /* 0x0000002b000b7c82 */ /* 0x000fe20008000000 */
[----:B------:R-:W-:Y:S01]  /*5ab0*/  UMOV UR12, UR36 ;  /* 0x00000024000c7c82 */ /* 0x000fe20008000000 */
[----:B------:R-:W-:Y:S01]  /*5ac0*/  UMOV UR9, UR17 ;  /* 0x0000001100097c82 */ /* 0x000fe20008000000 */
[----:B------:R-:W-:Y:S01]  /*5ad0*/  SEL R0, RZ, 0x1, P0 ;  /* 0x00000001ff007807 */ /* 0x000fe20000000000 */
[----:B------:R-:W-:Y:S01]  /*5ae0*/  UIADD3 UR26, UPT, UPT, UR13, UR26, URZ ;  /* 0x0000001a0d1a7290 */ /* 0x000fe2000fffe0ff */
[----:B------:R-:W-:Y:S01]  /*5af0*/  IMAD.U32 R9, RZ, RZ, UR4 ;  /* 0x00000004ff097e24 */ /* 0x000fe2000f8e00ff */
[----:B------:R-:W-:Y:S01]  /*5b00*/  @!P1 R2UR UR4, R8 ;  /* 0x00000000080492ca */ /* 0x000fe200000e0000 */
[----:B------:R-:W-:Y:S01]  /*5b10*/  UMOV UR36, UR29 ;  /* 0x0000001d00247c82 */ /* 0x000fe20008000000 */
[----:B------:R-:W-:Y:S02]  /*5b20*/  LOP3.LUT R13, R13, R0, RZ, 0x3c, !PT ;  /* 0x000000000d0d7212 */ /* 0x000fe400078e3cff */
[----:B------:R-:W-:Y:S02]  /*5b30*/  @!P1 R2UR UR5, R9 ;  /* 0x00000000090592ca */ /* 0x000fe400000e0000 */
[----:B------:R-:W-:Y:S02]  /*5b40*/  LOP3.LUT R15, R15, 0x1, RZ, 0x3c, !PT ;  /* 0x000000010f0f7812 */ /* 0x000fe400078e3cff */
[----:B------:R-:W-:Y:S09]  /*5b50*/  SEL R14, R14, RZ, P0 ;  /* 0x000000ff0e0e7207 */ /* 0x000ff20000000000 */
[----:B------:R2:W-:Y:S01]  /*5b60*/  @!UP0 UTMALDG.3D [UR16], [UR4], desc[UR6] ;  /* 0x00000610040085b4 */ /* 0x0005e20008011000 */
[----:B------:R-:W-:Y:S05]  /*5b70*/  VOTEU.ALL UP0, P1 ;  /* 0x0000000000ff7886 */ /* 0x000fea0000800000 */
[----:B------:R3:W-:Y:S01]  /*5b80*/  @!UP0 UTMALDG.3D [UR8], [UR4], desc[UR6] ;  /* 0x00000608040085b4 */ /* 0x0007e20008011000 */
[----:B------:R3:W-:Y:S01]  /*5b90*/  @!P1 SYNCS.ARRIVE.TRANS64.RED.A0TR RZ, [UR21+0x98], R7 ;  /* 0x00009807ffff99a7 */ /* 0x0007e20008300415 */
[----:B------:R-:W-:Y:S01]  /*5ba0*/  SYNCS.ARRIVE.TRANS64.RED.A1T0 RZ, [UR37], RZ ;  /* 0x000000ffffff79a7 */ /* 0x000fe20008100425 */
[----:B--2---:R-:W-:Y:S01]  /*5bb0*/  UIADD3 UR20, UPT, UPT, UR14, UR24, URZ ;  /* 0x000000180e147290 */ /* 0x004fe2000fffe0ff */
[----:B------:R-:W-:Y:S11]  /*5bc0*/  BRA.U UP1, `(.L_x_100) ;  /* 0xfffffff101047547 */ /* 0x000ff6000b83ffff */
[----:B------:R-:W-:-:S04]  /*5bd0*/  SHF.L.U32 R3, R15, 0x1f, RZ ;  /* 0x0000001f0f037819 */ /* 0x000fc800000006ff */
[----:B------:R-:W2:Y:S02]  /*5be0*/  SYNCS.PHASECHK.TRANS64.TRYWAIT P0, [UR21+0xa0], R3 ;  /* 0x0000a003ff0075a7 */ /* 0x000ea40008001115 */
[----:B--2---:R-:W-:Y:S05]  /*5bf0*/  @!P0 BRA `(.L_x_101) ;  /* 0x0000005000788947 */ /* 0x004fea0003800000 */
.L_x_202:
[----:B------:R-:W4:Y:S02]  /*5c00*/  SYNCS.PHASECHK.TRANS64.TRYWAIT P0, [UR21+0xa8], R3 ;  /* 0x0000a803ff0075a7 */ /* 0x000f240008001115 */
[----:B----4-:R-:W-:Y:S05]  /*5c10*/  @!P0 BRA `(.L_x_102) ;  /* 0x0000005000888947 */ /* 0x010fea0003800000 */
.L_x_204:
[----:B------:R-:W4:Y:S02]  /*5c20*/  SYNCS.PHASECHK.TRANS64.TRYWAIT P0, [UR21+0xb0], R3 ;  /* 0x0000b003ff0075a7 */ /* 0x000f240008001115 */
[----:B----4-:R-:W-:Y:S05]  /*5c30*/  @!P0 BRA `(.L_x_103) ;  /* 0x0000005000988947 */ /* 0x010fea0003800000 */
.L_x_206:
[----:B--2---:R-:W-:-:S07]  /*5c40*/  MOV R0, UR21 ;  /* 0x0000001500007c02 */ /* 0x004fce0008000f00 */
.L_x_104:
[----:B--2---:R-:W-:-:S04]  /*5c50*/  SHF.L.U32 R3, R15, 0x1f, RZ ;  /* 0x0000001f0f037819 */ /* 0x004fc800000006ff */
[----:B------:R2:W4:Y:S03]  /*5c60*/  SYNCS.PHASECHK.TRANS64.TRYWAIT P0, [R0+URZ+0xb8], R3 ;  /* 0x0000b803000075a7 */ /* 0x00052600080011ff */
[----:B----4-:R-:W-:Y:S05]  /*5c70*/  @!P0 NANOSLEEP.SYNCS 0x989680 ;  /* 0x009896800000895d */ /* 0x010fea0003900000 */
[----:B------:R-:W4:Y:S02]  /*5c80*/  @!P0 SYNCS.PHASECHK.TRANS64 P0, [R0+URZ+0xb8], R3 ;  /* 0x0000b803000085a7 */ /* 0x000f2400080010ff */
[----:B-1-34-:R-:W-:Y:S05]  /*5c90*/  @P0 EXIT ;  /* 0x000000000000094d */ /* 0x01afea0003800000 */
[----:B------:R-:W-:Y:S05]  /*5ca0*/  BRA `(.L_x_104) ;  /* 0xfffffffc00e87947 */ /* 0x000fea000383ffff */
.L_x_89:
[----:B------:R-:W-:-:S06]  /*5cb0*/  UISETP.GE.AND UP0, UPT, UR22, 0x4, UPT ;  /* 0x000000041600788c */ /* 0x000fcc000bf06270 */
[----:B------:R-:W-:-:S13]  /*5cc0*/  PLOP3.LUT P0, PT, PT, PT, UP0, 0x80, 0x8 ;  /* 0x000000000008781c */ /* 0x000fda0003f0f008 */
[----:B-1----:R-:W-:Y:S05]  /*5cd0*/  @!P0 EXIT ;  /* 0x000000000000894d */ /* 0x002fea0003800000 */
[----:B------:R-:W1:Y:S08]  /*5ce0*/  S2UR UR4, SR_CgaCtaId ;  /* 0x00000000000479c3 */ /* 0x000e700000008800 */
[----:B------:R-:W-:Y:S01]  /*5cf0*/  BAR.SYNC.DEFER_BLOCKING 0x6, 0xa0 ;  /* 0x0182800000007b1d */ /* 0x000fe20000010000 */
[C---:B------:R-:W-:Y:S01]  /*5d00*/  IMAD.SHL.U32 R5, R98.reuse, 0x20, RZ ;  /* 0x0000002062057824 */ /* 0x040fe200078e00ff */
[C---:B------:R-:W-:Y:S01]  /*5d10*/  LOP3.LUT R99, R98.reuse, 0x60, RZ, 0xc0, !PT ;  /* 0x0000006062637812 */ /* 0x040fe200078ec0ff */
[----:B------:R-:W-:Y:S01]  /*5d20*/  IMAD.SHL.U32 R8, R85, 0x400, RZ ;  /* 0x0000040055087824 */ /* 0x000fe200078e00ff */
[C---:B------:R-:W-:Y:S01]  /*5d30*/  LOP3.LUT R96, R98.reuse, 0x2, RZ, 0xc0, !PT ;  /* 0x0000000262607812 */ /* 0x040fe200078ec0ff */
[----:B------:R-:W-:Y:S01]  /*5d40*/  IMAD.SHL.U32 R4, R98, 0x4, RZ ;  /* 0x0000000462047824 */ /* 0x000fe200078e00ff */
[----:B------:R-:W-:-:S02]  /*5d50*/  UMOV UR43, 0x400 ;  /* 0x00000400002b7882 */ /* 0x000fc40000000000 */
[----:B------:R-:W2:Y:S01]  /*5d60*/  LDC.64 R80, c[0x0][0x888] ;  /* 0x00022200ff507b82 */ /* 0x000ea20000000a00 */
[----:B------:R-:W-:Y:S01]  /*5d70*/  LOP3.LUT R97, R5, 0xb20, RZ, 0xc0, !PT ;  /* 0x00000b2005617812 */ /* 0x000fe200078ec0ff */
[----:B------:R-:W-:Y:S01]  /*5d80*/  IMAD.SHL.U32 R6, R85, 0x200000, RZ ;  /* 0x0020000055067824 */ /* 0x000fe200078e00ff */
[----:B------:R-:W-:Y:S01]  /*5d90*/  LOP3.LUT R5, R5, 0xc0, RZ, 0xc0, !PT ;  /* 0x000000c005057812 */ /* 0x000fe200078ec0ff */
[----:B------:R-:W-:Y:S01]  /*5da0*/  IMAD.U32 R37, R98, 0x10000, RZ ;  /* 0x0001000062257824 */ /* 0x000fe200078e00ff */
[----:B------:R-:W-:Y:S01]  /*5db0*/  LOP3.LUT R97, R97, 0x400, R8, 0xf8, !PT ;  /* 0x0000040061617812 */ /* 0x000fe200078ef808 */
[----:B------:R-:W-:Y:S01]  /*5dc0*/  HFMA2 R36, -RZ, RZ, 0, 0 ;  /* 0x00000000ff247431 */ /* 0x000fe200000001ff */
[----:B------:R-:W-:Y:S01]  /*5dd0*/  LOP3.LUT R4, R5, 0x18, R4, 0xf8, !PT ;  /* 0x0000001805047812 */ /* 0x000fe200078ef804 */
[----:B------:R-:W3:Y:S01]  /*5de0*/  LDC.64 R82, c[0x0][0x890] ;  /* 0x00022400ff527b82 */ /* 0x000ee20000000a00 */
[----:B------:R-:W-:Y:S01]  /*5df0*/  LOP3.LUT R6, R6, 0x200000, RZ, 0xc0, !PT ;  /* 0x0020000006067812 */ /* 0x000fe200078ec0ff */
[----:B------:R-:W-:Y:S01]  /*5e00*/  IMAD.MOV.U32 R94, RZ, RZ, 0x1 ;  /* 0x00000001ff5e7424 */ /* 0x000fe200078e00ff */
[----:B------:R-:W-:-:S02]  /*5e10*/  LOP3.LUT R97, R97, R4, RZ, 0xfc, !PT ;  /* 0x0000000461617212 */ /* 0x000fc400078efcff */
[----:B------:R-:W-:Y:S02]  /*5e20*/  CS2R R92, SRZ ;  /* 0x00000000005c7805 */ /* 0x000fe4000001ff00 */
[----:B------:R-:W-:Y:S01]  /*5e30*/  LOP3.LUT R98, R98, 0x4, RZ, 0xc0, !PT ;  /* 0x0000000462627812 */ /* 0x000fe200078ec0ff */
[----:B------:R-:W-:Y:S01]  /*5e40*/  IMAD.MOV.U32 R90, RZ, RZ, RZ ;  /* 0x000000ffff5a7224 */ /* 0x000fe200078e00ff */
[----:B------:R-:W-:Y:S01]  /*5e50*/  LOP3.LUT R37, R6, 0x400000, R37, 0xf8, !PT ;  /* 0x0040000006257812 */ /* 0x000fe200078ef825 */
[----:B-1----:R-:W-:Y:S01]  /*5e60*/  ULEA UR43, UR4, UR43, 0x18 ;  /* 0x0000002b042b7291 */ /* 0x002fe2000f8ec0ff */
[----:B------:R-:W1:Y:S01]  /*5e70*/  LDC.64 R78, c[0x0][0x8b0] ;  /* 0x00022c00ff4e7b82 */ /* 0x000e620000000a00 */
[----:B------:R-:W4:Y:S02]  /*5e80*/  LDCU UR59, c[0x0][0x370] ;  /* 0x00006e00ff3b77ac */ /* 0x000f240008000800 */
[----:B------:R-:W-:Y:S01]  /*5e90*/  UIADD3 UR4, UPT, UPT, UR43, 0x200, URZ ;  /* 0x000002002b047890 */ /* 0x000fe2000fffe0ff */
[----:B------:R-:W1:Y:S04]  /*5ea0*/  LDCU.64 UR62, c[0x0][0x348] ;  /* 0x00006900ff3e77ac */ /* 0x000e680008000a00 */
[----:B------:R-:W4:Y:S01]  /*5eb0*/  LDS R0, [UR43+0x180] ;  /* 0x0001802bff007984 */ /* 0x000f220008000800 */
[----:B------:R-:W1:Y:S01]  /*5ec0*/  LDC.64 R76, c[0x0][0x8a8] ;  /* 0x00022a00ff4c7b82 */ /* 0x000e620000000a00 */
[----:B------:R-:W-:Y:S01]  /*5ed0*/  IMAD.U32 R88, RZ, RZ, UR4 ;  /* 0x00000004ff587e24 */ /* 0x000fe2000f8e00ff */
[----:B------:R-:W1:Y:S03]  /*5ee0*/  LDCU UR42, c[0x0][0xb0c] ;  /* 0x00016180ff2a77ac */ /* 0x000e660008000800 */
[----:B------:R-:W-:Y:S01]  /*5ef0*/  IMAD R97, R97, 0x2, R88 ;  /* 0x0000000261617824 */ /* 0x000fe200078e0258 */
[----:B------:R-:W1:Y:S03]  /*5f00*/  LDCU UR39, c[0x0][0xb30] ;  /* 0x00016600ff2777ac */ /* 0x000e660008000800 */
[--C-:B------:R-:W-:Y:S01]  /*5f10*/  IMAD R96, R96, -0x10, R97.reuse ;  /* 0xfffffff060607824 */ /* 0x100fe200078e0261 */
[----:B------:R-:W1:Y:S01]  /*5f20*/  LDCU.64 UR56, c[0x0][0x888] ;  /* 0x00011100ff3877ac */ /* 0x000e620008000a00 */
[----:B------:R-:W-:Y:S01]  /*5f30*/  IMAD R95, R98, -0x10, R97 ;  /* 0xfffffff0625f7824 */ /* 0x000fe200078e0261 */
[----:B------:R-:W1:Y:S01]  /*5f40*/  LDCU.64 UR40, c[0x0][0xb28] ;  /* 0x00016500ff2877ac */ /* 0x000e620008000a00 */
[----:B------:R-:W1:Y:S01]  /*5f50*/  LDCU.128 UR52, c[0x0][0xb10] ;  /* 0x00016200ff3477ac */ /* 0x000e620008000c00 */
[----:B------:R-:W1:Y:S01]  /*5f60*/  LDCU UR58, c[0x0][0x374] ;  /* 0x00006e80ff3a77ac */ /* 0x000e620008000800 */
[----:B------:R-:W-:Y:S01]  /*5f70*/  UMOV UR47, URZ ;  /* 0x000000ff002f7c82 */ /* 0x000fe20008000000 */
[----:B------:R-:W-:Y:S01]  /*5f80*/  UMOV UR46, URZ ;  /* 0x000000ff002e7c82 */ /* 0x000fe20008000000 */
[----:B--234-:R-:W-:-:S07]  /*5f90*/  IADD3 R37, PT, PT, R0, R37, RZ ;  /* 0x0000002500257210 */ /* 0x01cfce0007ffe0ff */
.L_x_148:
[----:B------:R-:W-:Y:S02]  /*5fa0*/  LEA R3, R90, UR43, 0x3 ;  /* 0x0000002b5a037c11 */ /* 0x000fe4000f8e18ff */
[----:B------:R-:W-:Y:S02]  /*5fb0*/  SHF.L.U32 R0, R92, 0x1f, RZ ;  /* 0x0000001f5c007819 */ /* 0x000fe400000006ff */
[----:B------:R-:W-:Y:S02]  /*5fc0*/  LEA R5, R90, UR43, 0x4 ;  /* 0x0000002b5a057c11 */ /* 0x000fe4000f8e20ff */
[----:B--2---:R-:W2:Y:S02]  /*5fd0*/  SYNCS.PHASECHK.TRANS64.TRYWAIT P0, [R3+URZ+0xd0], R0 ;  /* 0x0000d000030075a7 */ /* 0x004ea400080011ff */
[----:B-12---:R-:W-:Y:S05]  /*5fe0*/  @!P0 BRA `(.L_x_105) ;  /* 0x0000004c00c48947 */ /* 0x006fea0003800000 */
.L_x_207:
[----:B------:R-:W3:Y:S01]  /*5ff0*/  LDS.128 R4, [R5+0x160] ;  /* 0x0001600005047984 */ /* 0x000ee20000000c00 */
[----:B------:R-:W-:Y:S01]  /*6000*/  UISETP.GE.AND UP0, UPT, UR45, 0x1, UPT ;  /* 0x000000012d00788c */ /* 0x000fe2000bf06270 */
[----:B------:R-:W-:Y:S01]  /*6010*/  @!PT LDS RZ, [RZ] ;  /* 0x00000000fffff984 */ /* 0x000fe20000000800 */
[----:B------:R-:W-:Y:S01]  /*6020*/  @!PT LDS RZ, [RZ] ;  /* 0x00000000fffff984 */ /* 0x000fe20000000800 */
[----:B------:R-:W-:Y:S01]  /*6030*/  @!PT LDS RZ, [RZ] ;  /* 0x00000000fffff984 */ /* 0x000fe20000000800 */
[----:B------:R-:W-:Y:S01]  /*6040*/  @!PT LDS RZ, [RZ] ;  /* 0x00000000fffff984 */ /* 0x000fe20000000800 */
[----:B------:R4:W-:Y:S06]  /*6050*/  MEMBAR.ALL.CTA ;  /* 0x0000000000007992 */ /* 0x0009ec0000008000 */
[----:B----4-:R-:W4:Y:S01]  /*6060*/  FENCE.VIEW.ASYNC.S ;  /* 0x00000000000073c6 */ /* 0x010f220000000000 */
[----:B---3--:R-:W-:Y:S11]  /*6070*/  LOP3.LUT P0, RZ, R6, 0x1, RZ, 0xc0, !PT ;  /* 0x0000000106ff7812 */ /* 0x008ff6000780c0ff */
[----:B------:R-:W-:Y:S02]  /*6080*/  @!UPT UIADD3 URZ, UPT, UPT, URZ, URZ, URZ ;  /* 0x000000fffffff290 */ /* 0x000fe4000fffe0ff */
[----:B----4-:R-:W-:Y:S01]  /*6090*/  VOTEU.ANY UP1, P0 ;  /* 0x0000000000ff7886 */ /* 0x010fe20000020100 */
[----:B------:R-:W-:Y:S01]  /*60a0*/  PLOP3.LUT P0, PT, PT, PT, UP1, 0x80, 0x8 ;  /* 0x000000000008781c */ /* 0x000fe20003f0f018 */
[----:B------:R-:W-:Y:S11]  /*60b0*/  UP2UR UR61, UPR, URZ, 0x2 ;  /* 0x00000002ff3d7883 */ /* 0x000ff60008000000 */
[----:B------:R-:W-:Y:S01]  /*60c0*/  @!UPT UIADD3 URZ, UPT, UPT, URZ, URZ, URZ ;  /* 0x000000fffffff290 */ /* 0x000fe2000fffe0ff */
[----:B--2---:R-:W-:Y:S02]  /*60d0*/  @P0 SHF.R.U32.HI R0, RZ, 0x10, R5 ;  /* 0x00000010ff000819 */ /* 0x004fe40000011605 */
        /* <DEDUP_REMOVED lines=12> */
[----:B------:R-:W3:Y:S01]  /*61a0*/  LDCU UR12, c[0x0][0xb20] ;  /* 0x00016400ff0c77ac */ /* 0x000ee20008000800 */
[----:B-1----:R-:W-:Y:S02]  /*61b0*/  UIMAD.WIDE.U32 UR4, UR58, UR55, URZ ;  /* 0x000000373a0472a5 */ /* 0x002fe4000f8e00ff */
[----:B------:R-:W-:Y:S02]  /*61c0*/  UIMAD.WIDE.U32 UR6, UR59, UR52, URZ ;  /* 0x000000343b0672a5 */ /* 0x000fe4000f8e00ff */
[----:B------:R-:W-:Y:S02]  /*61d0*/  UISETP.NE.AND UP0, UPT, UR54, 0x1, UPT ;  /* 0x000000013600788c */ /* 0x000fe4000bf05270 */
[----:B------:R-:W-:Y:S02]  /*61e0*/  UIMAD.WIDE.U32 UR8, UR37, UR55, URZ ;  /* 0x00000037250872a5 */ /* 0x000fe4000f8e00ff */
[----:B------:R-:W-:Y:S02]  /*61f0*/  UIMAD.WIDE.U32 UR10, UR38, UR52, URZ ;  /* 0x00000034260a72a5 */ /* 0x000fe4000f8e00ff */
[----:B------:R-:W-:Y:S02]  /*6200*/  UISETP.NE.AND UP1, UPT, UR42, 0x1, UPT ;  /* 0x000000012a00788c */ /* 0x000fe4000bf25270 */
[----:B------:R-:W-:Y:S01]  /*6210*/  UISETP.NE.AND UP2, UPT, UR45, 0x1, UPT ;  /* 0x000000012d00788c */ /* 0x000fe2000bf45270 */
[----:B------:R-:W-:Y:S02]  /*6220*/  UMOV UR4, UR5 ;  /* 0x0000000500047c82 */ /* 0x000fe40008000000 */
[----:B---3--:R-:W-:Y:S03]  /*6230*/  USHF.R.U32.HI UR5, URZ, UR12, UR4 ;  /* 0x0000000cff057299 */ /* 0x008fe60008011604 */
[----:B------:R-:W-:Y:S02]  /*6240*/  UMOV UR4, UR7 ;  /* 0x0000000700047c82 */ /* 0x000fe40008000000 */
[----:B------:R-:W-:Y:S02]  /*6250*/  USHF.R.U32.HI UR7, URZ, UR53, UR4 ;  /* 0x00000035ff077299 */ /* 0x000fe40008011604 */
[----:B------:R-:W-:Y:S02]  /*6260*/  USEL UR4, UR58, UR5, !UP0 ;  /* 0x000000053a047287 */ /* 0x000fe4000c000000 */
[----:B------:R-:W-:Y:S01]  /*6270*/  USEL UR7, UR59, UR7, !UP1 ;  /* 0x000000073b077287 */ /* 0x000fe2000c800000 */
[----:B------:R-:W-:Y:S01]  /*6280*/  UMOV UR5, UR9 ;  /* 0x0000000900057c82 */ /* 0x000fe20008000000 */
[----:B------:R-:W-:Y:S02]  /*6290*/  UIMAD.WIDE.U32 UR8, UR4, UR40, URZ ;  /* 0x00000028040872a5 */ /* 0x000fe4000f8e00ff */
[----:B------:R-:W-:Y:S03]  /*62a0*/  USHF.R.U32.HI UR6, URZ, UR12, UR5 ;  /* 0x0000000cff067299 */ /* 0x000fe60008011605 */
[----:B------:R-:W-:Y:S01]  /*62b0*/  UMOV UR5, UR11 ;  /* 0x0000000b00057c82 */ /* 0x000fe20008000000 */
[----:B------:R-:W-:Y:S02]  /*62c0*/  UIMAD.WIDE.U32 UR10, UR7, UR40, URZ ;  /* 0x00000028070a72a5 */ /* 0x000fe4000f8e00ff */
[----:B------:R-:W-:Y:S02]  /*62d0*/  USHF.R.U32.HI UR12, URZ, UR53, UR5 ;  /* 0x00000035ff0c7299 */ /* 0x000fe40008011605 */
[----:B------:R-:W-:Y:S01]  /*62e0*/  USEL UR6, UR37, UR6, !UP0 ;  /* 0x0000000625067287 */ /* 0x000fe2000c000000 */
[----:B------:R-:W-:Y:S02]  /*62f0*/  UMOV UR5, UR9 ;  /* 0x0000000900057c82 */ /* 0x000fe40008000000 */
[----:B------:R-:W-:Y:S01]  /*6300*/  UMOV UR10, UR11 ;  /* 0x0000000b000a7c82 */ /* 0x000fe20008000000 */
[----:B------:R-:W-:Y:S02]  /*6310*/  @UP2 USHF.R.U32.HI UR4, URZ, UR41, UR5 ;  /* 0x00000029ff042299 */ /* 0x000fe40008011605 */
[----:B------:R-:W-:Y:S02]  /*6320*/  @UP2 USHF.R.U32.HI UR7, URZ, UR41, UR10 ;  /* 0x00000029ff072299 */ /* 0x000fe4000801160a */
[----:B------:R-:W-:Y:S02]  /*6330*/  UIMAD UR4, UR45, UR4, URZ ;  /* 0x000000042d0472a4 */ /* 0x000fe4000f8e02ff */
        /* <DEDUP_REMOVED lines=8> */
[----:B------:R-:W-:Y:S02]  /*63c0*/  USEL UR11, UR6, UR4, !UP2 ;  /* 0x00000004060b7287 */ /* 0x000fe4000d000000 */
[----:B------:R-:W-:Y:S02]  /*63d0*/  UIADD3 UR8, UPT, UPT, -UR5, URZ, URZ ;  /* 0x000000ff05087290 */ /* 0x000fe4000fffe1ff */
[----:B------:R-:W-:Y:S01]  /*63e0*/  UIADD3 UR10, UPT, UPT, -UR11, URZ, URZ ;  /* 0x000000ff0b0a7290 */ /* 0x000fe2000fffe1ff */
[----:B------:R-:W-:Y:S01]  /*63f0*/  @!UP0 UMOV UR4, UR9 ;  /* 0x0000000900048c82 */ /* 0x000fe20008000000 */
[----:B------:R-:W-:Y:S02]  /*6400*/  UIADD3 UR9, UPT, UPT, -UR6, URZ, URZ ;  /* 0x000000ff06097290 */ /* 0x000fe4000fffe1ff */
[----:B------:R-:W-:Y:S02]  /*6410*/  @!UP0 USHF.R.U32.HI UR4, URZ, UR41, UR4 ;  /* 0x00000029ff048299 */ /* 0x000fe40008011604 */
[----:B------:R-:W-:Y:S02]  /*6420*/  UIMAD UR10, UR45, UR10, UR6 ;  /* 0x0000000a2d0a72a4 */ /* 0x000fe4000f8e0206 */
[----:B------:R-:W-:Y:S04]  /*6430*/  @!UP0 USEL UR4, UR5, UR4, !UP2 ;  /* 0x0000000405048287 */ /* 0x000fe8000d000000 */
[----:B------:R-:W-:Y:S02]  /*6440*/  @!UP0 UIMAD UR10, UR7, UR10, UR4 ;  /* 0x0000000a070a82a4 */ /* 0x000fe4000f8e0204 */
[----:B------:R-:W-:Y:S02]  /*6450*/  @!UP0 UIADD3 UR11, UPT, UPT, UR11, -UR4, URZ ;  /* 0x800000040b0b8290 */ /* 0x000fe4000fffe0ff */
[----:B------:R-:W-:Y:S02]  /*6460*/  UIMAD UR7, UR42, UR8, UR38 ;  /* 0x000000082a0772a4 */ /* 0x000fe4000f8e0226 */
[----:B------:R-:W-:Y:S02]  /*6470*/  @!UP0 UIMAD UR6, UR11, UR45, UR5 ;  /* 0x0000002d0b0682a4 */ /* 0x000fe4000f8e0205 */
[----:B------:R-:W-:Y:S01]  /*6480*/  UIMAD UR4, UR54, UR9, UR37 ;  /* 0x00000009360472a4 */ /* 0x000fe2000f8e0225 */
[----:B------:R-:W-:Y:S02]  /*6490*/  @!UP0 UMOV UR5, UR10 ;  /* 0x0000000a00058c82 */ /* 0x000fe40008000000 */
[----:B------:R-:W-:Y:S02]  /*64a0*/  UIMAD UR38, UR5, UR42, UR7 ;  /* 0x0000002a052672a4 */ /* 0x000fe4000f8e0207 */
[----:B------:R-:W-:Y:S11]  /*64b0*/  UIMAD UR37, UR6, UR54, UR4 ;  /* 0x00000036062572a4 */ /* 0x000ff6000f8e0204 */
[----:B------:R-:W-:Y:S01]  /*64c0*/  @!UPT UIADD3 URZ, UPT, UPT, URZ, URZ, URZ ;  /* 0x000000fffffff290 */ /* 0x000fe2000fffe0ff */
.L_x_106:
[----:B-1----:R-:W-:Y:S01]  /*64d0*/  UISETP.NE.AND UP0, UPT, UR39, 0x1, UPT ;  /* 0x000000012700788c */ /* 0x002fe2000bf05270 */
[----:B------:R-:W-:Y:S01]  /*64e0*/  LOP3.LUT P0, RZ, R88, 0x1b0, RZ, 0xc0, !PT ;  /* 0x000001b058ff7812 */ /* 0x000fe2000780c0ff */
[----:B------:R-:W-:Y:S01]  /*64f0*/  USHF.L.U32 UR50, UR20, 0x6, URZ ;  /* 0x0000000614327899 */ /* 0x000fe200080006ff */
[----:B------:R-:W-:Y:S01]  /*6500*/  BSSY.RECONVERGENT B6, `(.L_x_107) ;  /* 0x0000034000067945 */ /* 0x000fe20003800200 */
[----:B------:R-:W-:Y:S01]  /*6510*/  USHF.L.U32 UR49, UR26, 0x8, URZ ;  /* 0x000000081a317899 */ /* 0x000fe200080006ff */
[----:B------:R-:W-:Y:S06]  /*6520*/  IADD3 R90, PT, PT, R90, 0x1, RZ ;  /* 0x000000015a5a7810 */ /* 0x000fec0007ffe0ff */
[----:B------:R-:W1:Y:S01]  /*6530*/  @!UP0 LDCU.128 UR12, c[0x0][0xb10] ;  /* 0x00016200ff0c87ac */ /* 0x000e620008000c00 */
[----:B------:R-:W3:Y:S01]  /*6540*/  @!UP0 LDCU UR5, c[0x0][0xb0c] ;  /* 0x00016180ff0587ac */ /* 0x000ee20008000800 */
[----:B------:R-:W4:Y:S01]  /*6550*/  @!UP0 LDCU UR10, c[0x0][0xb20] ;  /* 0x00016400ff0a87ac */ /* 0x000f220008000800 */
[----:B-1----:R-:W-:Y:S02]  /*6560*/  UIMAD.WIDE.U32 UR8, UR38, UR12, URZ ;  /* 0x0000000c260872a5 */ /* 0x002fe4000f8e00ff */
[----:B------:R-:W-:Y:S02]  /*6570*/  UIMAD.WIDE.U32 UR6, UR37, UR15, URZ ;  /* 0x0000000f250672a5 */ /* 0x000fe4000f8e00ff */
[----:B------:R-:W-:Y:S03]  /*6580*/  @!UP0 UISETP.NE.AND UP1, UPT, UR14, 0x1, UPT ;  /* 0x000000010e00888c */ /* 0x000fe6000bf25270 */
[----:B------:R-:W-:Y:S01]  /*6590*/  @!UP0 UMOV UR4, UR9 ;  /* 0x0000000900048c82 */ /* 0x000fe20008000000 */
[----:B---3--:R-:W-:Y:S02]  /*65a0*/  @!UP0 UISETP.NE.AND UP2, UPT, UR5, 0x1, UPT ;  /* 0x000000010500888c */ /* 0x008fe4000bf45270 */
[----:B------:R-:W-:Y:S01]  /*65b0*/  @!UP0 USHF.R.U32.HI UR4, URZ, UR13, UR4 ;  /* 0x0000000dff048299 */ /* 0x000fe20008011604 */
[----:B------:R-:W-:Y:S02]  /*65c0*/  @!UP0 UMOV UR6, UR7 ;  /* 0x0000000700068c82 */ /* 0x000fe40008000000 */
[----:B----4-:R-:W-:Y:S02]  /*65d0*/  @!UP0 USHF.R.U32.HI UR6, URZ, UR10, UR6 ;  /* 0x0000000aff068299 */ /* 0x010fe40008011606 */
[----:B------:R-:W-:Y:S02]  /*65e0*/  @!UP0 USEL UR7, UR38, UR4, !UP2 ;  /* 0x0000000426078287 */ /* 0x000fe4000d000000 */
[----:B------:R-:W-:Y:S04]  /*65f0*/  @!UP0 USEL UR6, UR37, UR6, !UP1 ;  /* 0x0000000625068287 */ /* 0x000fe8000c800000 */
[----:B------:R-:W-:Y:S02]  /*6600*/  @!UP0 UIADD3 UR4, UPT, UPT, -UR7, UR6, URZ ;  /* 0x0000000607048290 */ /* 0x000fe4000fffe1ff */
[----:B------:R-:W-:Y:S02]  /*6610*/  @!UP0 UIADD3 UR6, UPT, UPT, UR7, -UR6, URZ ;  /* 0x8000000607068290 */ /* 0x000fe4000fffe0ff */
[----:B------:R-:W-:Y:S02]  /*6620*/  @!UP0 UIMAD UR38, UR4, UR5, UR38 ;  /* 0x00000005042682a4 */ /* 0x000fe4000f8e0226 */
[----:B------:R-:W-:Y:S01]  /*6630*/  @!UP0 UIMAD UR37, UR6, UR14, UR37 ;  /* 0x0000000e062582a4 */ /* 0x000fe2000f8e0225 */
[----:B------:R-:W-:Y:S11]  /*6640*/  @!P0 BRA `(.L_x_108) ;  /* 0x00000000007c8947 */ /* 0x000ff60003800000 */
[----:B------:R-:W1:Y:S01]  /*6650*/  LDCU.64 UR8, c[0x4][0x80] ;  /* 0x01001000ff0877ac */ /* 0x000e620008000a00 */
[----:B------:R-:W-:Y:S01]  /*6660*/  MOV R2, 0x0 ;  /* 0x0000000000027802 */ /* 0x000fe20000000f00 */
[----:B------:R-:W-:Y:S02]  /*6670*/  HFMA2 R12, -RZ, RZ, 0, 5.9604644775390625e-08 ;  /* 0x00000001ff0c7431 */ /* 0x000fe400000001ff */
[----:B------:R-:W-:Y:S01]  /*6680*/  IMAD.MOV.U32 R8, RZ, RZ, 0x70 ;  /* 0x00000070ff087424 */ /* 0x000fe200078e00ff */
[----:B------:R3:W4:Y:S01]  /*6690*/  LDC.64 R14, c[0x4][R2] ;  /* 0x01000000020e7b82 */ /* 0x0007220000000a00 */
[----:B------:R-:W2:Y:S01]  /*66a0*/  LDCU.64 UR6, c[0x4][0x88] ;  /* 0x01001100ff0677ac */ /* 0x000ea20008000a00 */
[----:B------:R-:W-:Y:S01]  /*66b0*/  IMAD.MOV.U32 R13, RZ, RZ, RZ ;  /* 0x000000ffff0d7224 */ /* 0x000fe200078e00ff */
[----:B------:R-:W2:Y:S01]  /*66c0*/  LDCU.64 UR4, c[0x4][0x8] ;  /* 0x01000100ff0477ac */ /* 0x000ea20008000a00 */
[----:B-1----:R-:W-:Y:S01]  /*66d0*/  MOV R5, UR9 ;  /* 0x0000000900057c02 */ /* 0x002fe20008000f00 */
[----:B------:R-:W-:Y:S01]  /*66e0*/  IMAD.U32 R4, RZ, RZ, UR8 ;  /* 0x00000008ff047e24 */ /* 0x000fe2000f8e00ff */
[----:B--2---:R-:W-:Y:S01]  /*66f0*/  MOV R7, UR7 ;  /* 0x0000000700077c02 */ /* 0x004fe20008000f00 */
[----:B------:R-:W-:Y:S01]  /*6700*/  IMAD.U32 R6, RZ, RZ, UR6 ;  /* 0x00000006ff067e24 */ /* 0x000fe2000f8e00ff */
[----:B------:R-:W-:Y:S01]  /*6710*/  MOV R11, UR5 ;  /* 0x00000005000b7c02 */ /* 0x000fe20008000f00 */
[----:B------:R-:W-:Y:S02]  /*6720*/  IMAD.U32 R10, RZ, RZ, UR4 ;  /* 0x00000004ff0a7e24 */ /* 0x000fe4000f8e00ff */
[----:B------:R-:W-:Y:S07]  /*6730*/  LEPC R20, `(.L_x_109) ;  /* 0x000000001014794e */ /* 0x000fee0000000000 */
[----:B---345:R-:W-:Y:S05]  /*6740*/  CALL.ABS.NOINC R14 ;  /* 0x000000000e007343 */ /* 0x038fea0003c00000 */
.L_x_109:
[----:B------:R-:W1:Y:S01]  /*6750*/  LDCU.64 UR8, c[0x4][0x80] ;  /* 0x01001000ff0877ac */ /* 0x000e620008000a00 */
[----:B------:R-:W2:Y:S01]  /*6760*/  LDC.64 R2, c[0x4][R2] ;  /* 0x0100000002027b82 */ /* 0x000ea20000000a00 */
[----:B------:R-:W-:Y:S02]  /*6770*/  HFMA2 R12, -RZ, RZ, 0, 5.9604644775390625e-08 ;  /* 0x00000001ff0c7431 */ /* 0x000fe400000001ff */
[----:B------:R-:W-:Y:S02]  /*6780*/  IMAD.MOV.U32 R8, RZ, RZ, 0x70 ;  /* 0x00000070ff087424 */ /* 0x000fe400078e00ff */
[----:B------:R-:W-:Y:S01]  /*6790*/  IMAD.MOV.U32 R13, RZ, RZ, RZ ;  /* 0x000000ffff0d7224 */ /* 0x000fe200078e00ff */
[----:B------:R-:W3:Y:S01]  /*67a0*/  LDCU.64 UR6, c[0x4][0x88] ;  /* 0x01001100ff0677ac */ /* 0x000ee20008000a00 */
[----:B------:R-:W4:Y:S01]  /*67b0*/  LDCU.64 UR4, c[0x4][0x8] ;  /* 0x01000100ff0477ac */ /* 0x000f220008000a00 */
[----:B-1----:R-:W-:Y:S02]  /*67c0*/  MOV R4, UR8 ;  /* 0x0000000800047c02 */ /* 0x002fe40008000f00 */
[----:B------:R-:W-:Y:S02]  /*67d0*/  MOV R5, UR9 ;  /* 0x0000000900057c02 */ /* 0x000fe40008000f00 */
[----:B---3--:R-:W-:Y:S01]  /*67e0*/  MOV R7, UR7 ;  /* 0x0000000700077c02 */ /* 0x008fe20008000f00 */
[----:B------:R-:W-:Y:S01]  /*67f0*/  IMAD.U32 R6, RZ, RZ, UR6 ;  /* 0x00000006ff067e24 */ /* 0x000fe2000f8e00ff */
[----:B----4-:R-:W-:Y:S01]  /*6800*/  MOV R11, UR5 ;  /* 0x00000005000b7c02 */ /* 0x010fe20008000f00 */
[----:B------:R-:W-:Y:S02]  /*6810*/  IMAD.U32 R10, RZ, RZ, UR4 ;  /* 0x00000004ff0a7e24 */ /* 0x000fe4000f8e00ff */
[----:B------:R-:W-:Y:S07]  /*6820*/  LEPC R20, `(.L_x_108) ;  /* 0x000000001014794e */ /* 0x000fee0000000000 */
[----:B--2---:R-:W-:Y:S05]  /*6830*/  CALL.ABS.NOINC R2 ;  /* 0x0000000002007343 */ /* 0x004fea0003c00000 */
.L_x_108:
[----:B------:R-:W-:Y:S05]  /*6840*/  BSYNC.RECONVERGENT B6 ;  /* 0x0000000000067941 */ /* 0x000fea0003800200 */
.L_x_107:
[----:B------:R-:W-:Y:S02]  /*6850*/  ISETP.NE.U32.AND P0, PT, RZ, UR56, PT ;  /* 0x00000038ff007c0c */ /* 0x000fe4000bf05070 */
[C---:B------:R-:W-:Y:S02]  /*6860*/  ISETP.NE.U32.AND P1, PT, R82.reuse, RZ, PT ;  /* 0x000000ff5200720c */ /* 0x040fe40003f25070 */
[----:B------:R-:W-:Y:S02]  /*6870*/  ISETP.NE.U32.AND P4, PT, R82, RZ, PT ;  /* 0x000000ff5200720c */ /* 0x000fe40003f85070 */
[----:B------:R-:W-:Y:S02]  /*6880*/  ISETP.NE.AND.EX P0, PT, RZ, UR57, PT, P0 ;  /* 0x00000039ff007c0c */ /* 0x000fe4000bf05300 */
[C---:B------:R-:W-:Y:S02]  /*6890*/  ISETP.NE.AND.EX P1, PT, R83.reuse, RZ, PT, P1 ;  /* 0x000000ff5300720c */ /* 0x040fe40003f25310 */
[----:B------:R-:W-:Y:S02]  /*68a0*/  ISETP.NE.AND.EX P4, PT, R83, RZ, P0, P4 ;  /* 0x000000ff5300720c */ /* 0x000fe40000785340 */
[----:B------:R-:W-:Y:S02]  /*68b0*/  ISETP.NE.U32.AND P5, PT, R78, RZ, PT ;  /* 0x000000ff4e00720c */ /* 0x000fe40003fa5070 */
[----:B------:R-:W-:Y:S02]  /*68c0*/  ISETP.NE.U32.AND P3, PT, RZ, UR56, PT ;  /* 0x00000038ff007c0c */ /* 0x000fe4000bf65070 */
[----:B------:R-:W-:Y:S02]  /*68d0*/  PLOP3.LUT P2, PT, PT, PT, PT, 0x8, 0x80 ;  /* 0x000000000080781c */ /* 0x000fe40003f4e170 */
[----:B------:R-:W-:Y:S02]  /*68e0*/  ISETP.NE.AND.EX P5, PT, R79, RZ, PT, P5 ;  /* 0x000000ff4f00720c */ /* 0x000fe40003fa5350 */
[----:B------:R-:W-:Y:S03]  /*68f0*/  ISETP.NE.AND.EX P3, PT, RZ, UR57, PT, P3 ;  /* 0x00000039ff007c0c */ /* 0x000fe6000bf65330 */
[----:B------:R-:W-:Y:S01]  /*6900*/  @!P4 PLOP3.LUT P2, PT, P1, PT, PT, 0x80, 0x8 ;  /* 0x000000000008c81c */ /* 0x000fe20000f4f070 */
[----:B------:R-:W-:Y:S01]  /*6910*/  @!UPT UIADD3 URZ, UPT, UPT, URZ, URZ, URZ ;  /* 0x000000fffffff290 */ /* 0x000fe2000fffe0ff */
[----:B------:R-:W-:Y:S11]  /*6920*/  @!P1 BRA `(.L_x_110) ;  /* 0x0000000000309947 */ /* 0x000ff60003800000 */
[----:B------:R-:W-:Y:S01]  /*6930*/  ISETP.NE.U32.AND P0, PT, R80, RZ, PT ;  /* 0x000000ff5000720c */ /* 0x000fe20003f05070 */
[----:B------:R-:W1:Y:S01]  /*6940*/  LDCU.64 UR4, c[0x0][0x358] ;  /* 0x00006b00ff0477ac */ /* 0x000e620008000a00 */
[----:B------:R-:W-:Y:S02]  /*6950*/  IMAD.MOV.U32 R84, RZ, RZ, 0x1 ;  /* 0x00000001ff547424 */ /* 0x000fe400078e00ff */
[----:B------:R-:W-:Y:S11]  /*6960*/  ISETP.NE.AND.EX P0, PT, R81, RZ, PT, P0 ;  /* 0x000000ff5100720c */ /* 0x000ff60003f05300 */
[----:B------:R-:W-:Y:S02]  /*6970*/  @!UPT UIADD3 URZ, UPT, UPT, URZ, URZ, URZ ;  /* 0x000000fffffff290 */ /* 0x000fe4000fffe0ff */
[----:B------:R-:W3:Y:S01]  /*6980*/  @P0 LDC.64 R2, c[0x0][0x888] ;  /* 0x00022200ff020b82 */ /* 0x000ee20000000a00 */
[----:B--2---:R-:W-:Y:S04]  /*6990*/  @P0 IMAD R0, R82, UR36, RZ ;  /* 0x0000002452000c24 */ /* 0x004fe8000f8e02ff */
[----:B---3--:R-:W-:Y:S04]  /*69a0*/  @P0 IMAD.WIDE R2, R0, 0x4, R2 ;  /* 0x0000000400020825 */ /* 0x008fe800078e0202 */
[----:B------:R-:W-:Y:S01]  /*69b0*/  HFMA2 R0, -RZ, RZ, 0, 5.9604644775390625e-08 ;  /* 0x00000001ff007431 */ /* 0x000fe200000001ff */
[----:B-1---5:R1:W5:Y:S04]  /*69c0*/  @P0 LDG.E R41, desc[UR4][R2.64] ;  /* 0x0000000402290981 */ /* 0x022368000c1e1900 */
[----:B------:R-:W-:Y:S01]  /*69d0*/  @!P0 PRMT R84, R0, 0x7610, R84 ;  /* 0x0000761000548816 */ /* 0x000fe20000000054 */
[----:B-1----:R-:W3:Y:S06]  /*69e0*/  @!P0 LDC R41, c[0x0][0x880] ;  /* 0x00022000ff298b82 */ /* 0x002eec0000000800 */
.L_x_110:
[----:B------:R-:W-:Y:S05]  /*69f0*/  @!P5 BRA `(.L_x_111) ;  /* 0x000000000024d947 */ /* 0x000fea0003800000 */
[----:B------:R-:W-:Y:S01]  /*6a00*/  ISETP.NE.U32.AND P0, PT, R76, RZ, PT ;  /* 0x000000ff4c00720c */ /* 0x000fe20003f05070 */
[----:B------:R-:W1:Y:S03]  /*6a10*/  LDCU.64 UR4, c[0x0][0x358] ;  /* 0x00006b00ff0477ac */ /* 0x000e660008000a00 */
[----:B------:R-:W-:Y:S11]  /*6a20*/  ISETP.NE.AND.EX P0, PT, R77, RZ, PT, P0 ;  /* 0x000000ff4d00720c */ /* 0x000ff60003f05300 */
[----:B------:R-:W-:Y:S02]  /*6a30*/  @!UPT UIADD3 URZ, UPT, UPT, URZ, URZ, URZ ;  /* 0x000000fffffff290 */ /* 0x000fe4000fffe0ff */
[----:B------:R-:W4:Y:S01]  /*6a40*/  @P0 LDC.64 R2, c[0x0][0x8a8] ;  /* 0x00022a00ff020b82 */ /* 0x000f220000000a00 */
[----:B--2---:R-:W-:Y:S04]  /*6a50*/  @P0 IMAD R0, R78, UR36, RZ ;  /* 0x000000244e000c24 */ /* 0x004fe8000f8e02ff */
[----:B----4-:R-:W-:Y:S05]  /*6a60*/  @P0 IMAD.WIDE R2, R0, 0x4, R2 ;  /* 0x0000000400020825 */ /* 0x010fea00078e0202 */
[----:B-1---5:R1:W5:Y:S02]  /*6a70*/  @P0 LDG.E R38, desc[UR4][R2.64] ;  /* 0x0000000402260981 */ /* 0x022364000c1e1900 */
[----:B-1----:R-:W4:Y:S02]  /*6a80*/  @!P0 LDC R38, c[0x0][0x8a0] ;  /* 0x00022800ff268b82 */ /* 0x002f240000000800 */
.L_x_111:
[----:B---3-5:R-:W-:Y:S01]  /*6a90*/  FSETP.NEU.AND P0, PT, R41, RZ, PT ;  /* 0x000000ff2900720b */ /* 0x028fe20003f0d000 */
[----:B------:R-:W-:Y:S01]  /*6aa0*/  BSSY B1, `(.L_x_112) ;  /* 0x0000038000017945 */ /* 0x000fe20003800000 */
[----:B------:R-:W-:Y:S01]  /*6ab0*/  SEL R3, RZ, 0xffffffff, P3 ;  /* 0xffffffffff037807 */ /* 0x000fe20001800000 */
[----:B------:R-:W-:Y:S01]  /*6ac0*/  IMAD.MOV.U32 R47, RZ, RZ, 0x1 ;  /* 0x00000001ff2f7424 */ /* 0x000fe200078e00ff */
[----:B------:R-:W-:Y:S01]  /*6ad0*/  @!P4 LOP3.LUT P3, RZ, R84, 0xff, RZ, 0xc0, !PT ;  /* 0x000000ff54ffc812 */ /* 0x000fe2000786c0ff */
[----:B------:R-:W-:Y:S01]  /*6ae0*/  IMAD R39, R36, 0x80, R37 ;  /* 0x0000008024277824 */ /* 0x000fe200078e0225 */
[----:B------:R-:W-:Y:S01]  /*6af0*/  @!P4 SEL R2, RZ, 0xffffffff, P0 ;  /* 0xffffffffff02c807 */ /* 0x000fe20000000000 */
[----:B------:R-:W-:Y:S01]  /*6b00*/  IMAD R91, R98, -0x10, R96 ;  /* 0xfffffff0625b7824 */ /* 0x000fe200078e0260 */
[----:B------:R-:W-:Y:S01]  /*6b10*/  LOP3.LUT R94, R94, 0x1, RZ, 0x3c, !PT ;  /* 0x000000015e5e7812 */ /* 0x000fe200078e3cff */
[----:B------:R-:W-:Y:S01]  /*6b20*/  IMAD.MOV.U32 R46, RZ, RZ, RZ ;  /* 0x000000ffff2e7224 */ /* 0x000fe200078e00ff */
[----:B------:R-:W-:Y:S02]  /*6b30*/  @P2 SEL R2, R3, R2, !P3 ;  /* 0x0000000203022207 */ /* 0x000fe40005800000 */
[----:B------:R-:W-:Y:S02]  /*6b40*/  CS2R R74, SRZ ;  /* 0x00000000004a7805 */ /* 0x000fe4000001ff00 */
[----:B------:R-:W-:Y:S02]  /*6b50*/  LEA R101, R36, UR43, 0x3 ;  /* 0x0000002b24657c11 */ /* 0x000fe4000f8e18ff */
[----:B------:R-:W-:Y:S02]  /*6b60*/  CS2R R72, SRZ ;  /* 0x0000000000487805 */ /* 0x000fe4000001ff00 */
[----:B------:R-:W-:Y:S02]  /*6b70*/  @!P4 LOP3.LUT R2, R2, 0x1, RZ, 0xc0, !PT ;  /* 0x000000010202c812 */ /* 0x000fe400078ec0ff */
[----:B------:R-:W-:Y:S02]  /*6b80*/  CS2R R66, SRZ ;  /* 0x0000000000427805 */ /* 0x000fe4000001ff00 */
[----:B--2---:R-:W-:Y:S02]  /*6b90*/  SHF.L.U32 R0, R93, 0x1f, RZ ;  /* 0x0000001f5d007819 */ /* 0x004fe400000006ff */
[----:B------:R-:W-:Y:S02]  /*6ba0*/  CS2R R64, SRZ ;  /* 0x0000000000407805 */ /* 0x000fe4000001ff00 */
[----:B------:R-:W-:Y:S02]  /*6bb0*/  ISETP.NE.U32.OR P5, PT, R2, 0x1, P4 ;  /* 0x000000010200780c */ /* 0x000fe400027a5470 */
[----:B------:R-:W-:Y:S02]  /*6bc0*/  CS2R R58, SRZ ;  /* 0x00000000003a7805 */ /* 0x000fe4000001ff00 */
[----:B------:R-:W-:Y:S02]  /*6bd0*/  LOP3.LUT P4, R89, R84, 0xff, RZ, 0xc0, !PT ;  /* 0x000000ff54597812 */ /* 0x000fe4000788c0ff */
[----:B------:R-:W-:Y:S02]  /*6be0*/  CS2R R56, SRZ ;  /* 0x0000000000387805 */ /* 0x000fe4000001ff00 */
[----:B------:R-:W-:Y:S02]  /*6bf0*/  SEL R2, RZ, 0xffffffff, P0 ;  /* 0xffffffffff027807 */ /* 0x000fe40000000000 */
[----:B------:R-:W-:Y:S02]  /*6c00*/  CS2R R50, SRZ ;  /* 0x0000000000327805 */ /* 0x000fe4000001ff00 */
[----:B------:R-:W-:Y:S02]  /*6c10*/  P2R R100, PR, RZ, 0x20 ;  /* 0x00000020ff647803 */ /* 0x000fe40000000000 */
[----:B------:R-:W-:Y:S02]  /*6c20*/  CS2R R48, SRZ ;  /* 0x0000000000307805 */ /* 0x000fe4000001ff00 */
[----:B------:R-:W-:Y:S04]  /*6c30*/  @P1 SEL R2, R3, R2, !P4 ;  /* 0x0000000203021207 */ /* 0x000fe80006000000 */
[----:B------:R-:W-:Y:S02]  /*6c40*/  LOP3.LUT R2, R2, 0x1, RZ, 0xc0, !PT ;  /* 0x0000000102027812 */ /* 0x000fe400078ec0ff */
[----:B------:R-:W-:Y:S02]  /*6c50*/  @P5 SHF.L.U32 R4, R94, 0x1f, RZ ;  /* 0x0000001f5e045819 */ /* 0x000fe400000006ff */
[----:B------:R-:W-:Y:S02]  /*6c60*/  ISETP.NE.U32.AND P0, PT, R2, 0x1, PT ;  /* 0x000000010200780c */ /* 0x000fe40003f05070 */
[----:B------:R-:W1:Y:S02]  /*6c70*/  @P5 SYNCS.PHASECHK.TRANS64.TRYWAIT P3, [UR43+0x80], R4 ;  /* 0x00008004ff0055a7 */ /* 0x000e64000806112b */
[----:B------:R-:W-:Y:S01]  /*6c80*/  P2R R60, PR, RZ, 0x1 ;  /* 0x00000001ff3c7803 */ /* 0x000fe20000000000 */
[----:B------:R2:W3:Y:S01]  /*6c90*/  SYNCS.PHASECHK.TRANS64.TRYWAIT P2, [R101+URZ+0xf0], R0 ;  /* 0x0000f000650075a7 */ /* 0x0004e200080411ff */
[----:B-1----:R-:W-:Y:S01]  /*6ca0*/  @P5 SEL R47, RZ, 0x1, !P3 ;  /* 0x00000001ff2f5807 */ /* 0x002fe20005800000 */
[----:B--2---:R-:W-:Y:S06]  /*6cb0*/  @!P5 BRA `(.L_x_113) ;  /* 0x000000000058d947 */ /* 0x004fec0003800000 */
[----:B------:R-:W-:Y:S01]  /*6cc0*/  IMAD.MOV.U32 R75, RZ, RZ, RZ ;  /* 0x000000ffff4b7224 */ /* 0x000fe200078e00ff */
[----:B------:R-:W-:Y:S01]  /*6cd0*/  ISETP.NE.AND P0, PT, R47, RZ, PT ;  /* 0x000000ff2f00720c */ /* 0x000fe20003f05270 */
[----:B------:R-:W-:Y:S01]  /*6ce0*/  BSSY B0, `(.L_x_114) ;  /* 0x000000c000007945 */ /* 0x000fe20003800000 */
[----:B------:R-:W-:Y:S02]  /*6cf0*/  CS2R R50, SRZ ;  /* 0x0000000000327805 */ /* 0x000fe4000001ff00 */
[----:B------:R-:W-:Y:S02]  /*6d00*/  CS2R R48, SRZ ;  /* 0x0000000000307805 */ /* 0x000fe4000001ff00 */
[----:B------:R-:W-:Y:S02]  /*6d10*/  CS2R R58, SRZ ;  /* 0x00000000003a7805 */ /* 0x000fe4000001ff00 */
[----:B------:R-:W-:Y:S02]  /*6d20*/  CS2R R56, SRZ ;  /* 0x0000000000387805 */ /* 0x000fe4000001ff00 */
[----:B------:R-:W-:Y:S02]  /*6d30*/  CS2R R66, SRZ ;  /* 0x0000000000427805 */ /* 0x000fe4000001ff00 */
[----:B------:R-:W-:Y:S02]  /*6d40*/  CS2R R64, SRZ ;  /* 0x0000000000407805 */ /* 0x000fe4000001ff00 */
[----:B------:R-:W-:Y:S01]  /*6d50*/  CS2R R72, SRZ ;  /* 0x0000000000487805 */ /* 0x000fe2000001ff00 */
[----:B------:R-:W-:Y:S06]  /*6d60*/  @P0 BRA `(.L_x_115) ;  /* 0x00000000000c0947 */ /* 0x000fec0003800000 */
[----:B------:R-:W-:Y:S04]  /*6d70*/  SHF.L.U32 R3, R94, 0x1f, RZ ;  /* 0x0000001f5e037819 */ /* 0x000fe800000006ff */
[----:B------:R-:W1:Y:S02]  /*6d80*/  SYNCS.PHASECHK.TRANS64.TRYWAIT P0, [UR43+0x80], R3 ;  /* 0x00008003ff0075a7 */ /* 0x000e64000800112b */
[----:B-1----:R-:W-:Y:S05]  /*6d90*/  @!P0 BRA `(.L_x_116) ;  /* 0x00000040006c8947 */ /* 0x002fea0003800000 */
.L_x_115:
[----:B------:R-:W-:Y:S05]  /*6da0*/  BSYNC B0 ;  /* 0x0000000000007941 */ /* 0x000fea0003800000 */
.L_x_114:
[----:B------:R-:W-:Y:S01]  /*6db0*/  ISETP.NE.AND P0, PT, R60, RZ, PT ;  /* 0x000000ff3c00720c */ /* 0x000fe20003f05270 */
[----:B------:R-:W-:Y:S11]  /*6dc0*/  HFMA2 R46, -RZ, RZ, 0, 5.9604644775390625e-08 ;  /* 0x00000001ff2e7431 */ /* 0x000ff600000001ff */
[----:B------:R-:W-:Y:S01]  /*6dd0*/  @!UPT UIADD3 URZ, UPT, UPT, URZ, URZ, URZ ;  /* 0x000000fffffff290 */ /* 0x000fe2000fffe0ff */
[----:B------:R2:W1:Y:S04]  /*6de0*/  @P0 LDS.128 R48, [R97] ;  /* 0x0000000061300984 */ /* 0x0004680000000c00 */
[----:B------:R2:W1:Y:S04]  /*6df0*/  @P0 LDS.128 R56, [R96+0x10] ;  /* 0x0000100060380984 */ /* 0x0004680000000c00 */
[----:B------:R2:W1:Y:S04]  /*6e00*/  @P0 LDS.128 R64, [R95+0x20] ;  /* 0x000020005f400984 */ /* 0x0004680000000c00 */
[----:B------:R2:W1:Y:S02]  /*6e10*/  @P0 LDS.128 R72, [R91+0x30] ;  /* 0x000030005b480984 */ /* 0x0004640000000c00 */
.L_x_113:
[----:B------:R-:W-:Y:S05]  /*6e20*/  BSYNC B1 ;  /* 0x0000000000017941 */ /* 0x000fea0003800000 */
.L_x_112:
[----:B-1----:R-:W-:Y:S04]  /*6e30*/  SHF.R.U32.HI R2, RZ, 0x15, R39 ;  /* 0x00000015ff027819 */ /* 0x002fe80000011627 */
[----:B------:R-:W-:Y:S01]  /*6e40*/  LOP3.LUT P0, RZ, R2, 0x3, R85, 0x48, !PT ;  /* 0x0000000302ff7812 */ /* 0x000fe20007804855 */
[----:B------:R-:W-:Y:S01]  /*6e50*/  @!UPT UIADD3 URZ, UPT, UPT, URZ, URZ, URZ ;  /* 0x000000fffffff290 */ /* 0x000fe2000fffe0ff */
[----:B---3--:R-:W-:Y:S11]  /*6e60*/  @P2 BRA `(.L_x_117) ;  /* 0x0000000000082947 */ /* 0x008ff60003800000 */
[----:B------:R-:W1:Y:S02]  /*6e70*/  SYNCS.PHASECHK.TRANS64.TRYWAIT P1, [R101+URZ+0xf0], R0 ;  /* 0x0000f000650075a7 */ /* 0x000e6400080211ff */
[----:B-1----:R-:W-:Y:S05]  /*6e80*/  @!P1 BRA `(.L_x_118) ;  /* 0x0000004000489947 */ /* 0x002fea0003800000 */
.L_x_117:
[----:B------:R-:W-:Y:S05]  /*6e90*/  @!P0 BRA `(.L_x_119) ;  /* 0x0000000000408947 */ /* 0x000fea0003800000 */
[----:B------:R-:W3:Y:S01]  /*6ea0*/  LDCU.64 UR8, c[0x4][0x70] ;  /* 0x01000e00ff0877ac */ /* 0x000ee20008000a00 */
[----:B------:R-:W-:Y:S01]  /*6eb0*/  MOV R3, 0x0 ;  /* 0x0000000000037802 */ /* 0x000fe20000000f00 */
[----:B------:R-:W-:Y:S02]  /*6ec0*/  HFMA2 R12, -RZ, RZ, 0, 5.9604644775390625e-08 ;  /* 0x00000001ff0c7431 */ /* 0x000fe400000001ff */
[----:B------:R-:W-:Y:S02]  /*6ed0*/  IMAD.MOV.U32 R8, RZ, RZ, 0x192 ;  /* 0x00000192ff087424 */ /* 0x000fe400078e00ff */
[----:B------:R-:W-:Y:S01]  /*6ee0*/  IMAD.MOV.U32 R13, RZ, RZ, RZ ;  /* 0x000000ffff0d7224 */ /* 0x000fe200078e00ff */
[----:B------:R-:W5:Y:S01]  /*6ef0*/  LDCU.64 UR6, c[0x4][0x78] ;  /* 0x01000f00ff0677ac */ /* 0x000f620008000a00 */
[----:B------:R-:W1:Y:S01]  /*6f00*/  LDC.64 R2, c[0x4][R3] ;  /* 0x0100000003027b82 */ /* 0x000e620000000a00 */
[----:B------:R-:W2:Y:S01]  /*6f10*/  LDCU.64 UR4, c[0x4][0x10] ;  /* 0x01000200ff0477ac */ /* 0x000ea20008000a00 */
[----:B---3--:R-:W-:Y:S01]  /*6f20*/  MOV R5, UR9 ;  /* 0x0000000900057c02 */ /* 0x008fe20008000f00 */
[----:B------:R-:W-:Y:S01]  /*6f30*/  IMAD.U32 R4, RZ, RZ, UR8 ;  /* 0x00000008ff047e24 */ /* 0x000fe2000f8e00ff */
[----:B-----5:R-:W-:Y:S01]  /*6f40*/  MOV R7, UR7 ;  /* 0x0000000700077c02 */ /* 0x020fe20008000f00 */
[----:B------:R-:W-:Y:S01]  /*6f50*/  IMAD.U32 R6, RZ, RZ, UR6 ;  /* 0x00000006ff067e24 */ /* 0x000fe2000f8e00ff */
[----:B--2---:R-:W-:Y:S01]  /*6f60*/  MOV R11, UR5 ;  /* 0x00000005000b7c02 */ /* 0x004fe20008000f00 */
[----:B------:R-:W-:Y:S02]  /*6f70*/  IMAD.U32 R10, RZ, RZ, UR4 ;  /* 0x00000004ff0a7e24 */ /* 0x000fe4000f8e00ff */
[----:B------:R-:W-:Y:S07]  /*6f80*/  LEPC R20, `(.L_x_119) ;  /* 0x000000001014794e */ /* 0x000fee0000000000 */
[----:B-1--4-:R-:W-:Y:S05]  /*6f90*/  CALL.ABS.NOINC R2 ;  /* 0x0000000002007343 */ /* 0x012fea0003c00000 */
.L_x_119:
[----:B------:R-:W-:Y:S05]  /*6fa0*/  WARPSYNC.ALL ;  /* 0x0000000000007948 */ /* 0x000fea0003800000 */
[----:B------:R-:W-:Y:S01]  /*6fb0*/  R2UR UR4, R39 ;  /* 0x00000000270472ca */ /* 0x000fe200000e0000 */
[--C-:B------:R-:W-:Y:S01]  /*6fc0*/  HADD2.F32 R40, -RZ, R48.reuse.H0_H0 ;  /* 0x20000030ff287230 */ /* 0x100fe20000004100 */
[----:B------:R-:W-:Y:S01]  /*6fd0*/  ISETP.NE.AND P0, PT, R99, RZ, PT ;  /* 0x000000ff6300720c */ /* 0x000fe20003f05270 */
[----:B------:R-:W-:Y:S01]  /*6fe0*/  HADD2.F32 R43, -RZ, R48.H1_H1 ;  /* 0x30000030ff2b7230 */ /* 0x000fe20000004100 */
[----:B------:R-:W-:Y:S01]  /*6ff0*/  BSSY.RECONVERGENT B0, `(.L_x_120) ;  /* 0x000008a000007945 */ /* 0x000fe20003800200 */
[----:B------:R-:W-:Y:S02]  /*7000*/  HADD2.F32 R42, -RZ, R49.H0_H0 ;  /* 0x20000031ff2a7230 */ /* 0x000fe40000004100 */
[----:B------:R-:W-:Y:S02]  /*7010*/  HADD2.F32 R45, -RZ, R51.H0_H0 ;  /* 0x20000033ff2d7230 */ /* 0x000fe40000004100 */
[----:B------:R-:W-:Y:S04]  /*7020*/  HADD2.F32 R44, -RZ, R75.H1_H1 ;  /* 0x3000004bff2c7230 */ /* 0x000fe80000004100 */
[----:B------:R-:W1:Y:S02]  /*7030*/  LDTM.x32 R4, tmem[UR4] ;  /* 0x00000004000479ee */ /* 0x000e6400082c0000 */
[C---:B-1--4-:R-:W-:Y:S01]  /*7040*/  FMUL R0, R38.reuse, R4 ;  /* 0x0000000426007220 */ /* 0x052fe20000400000 */
[C---:B------:R-:W-:Y:S01]  /*7050*/  FMUL R2, R38.reuse, R5 ;  /* 0x0000000526027220 */ /* 0x040fe20000400000 */
[C---:B------:R-:W-:Y:S01]  /*7060*/  FMUL R3, R38.reuse, R6 ;  /* 0x0000000626037220 */ /* 0x040fe20000400000 */
[C---:B------:R-:W-:Y:S01]  /*7070*/  FMUL R7, R38.reuse, R7 ;  /* 0x0000000726077220 */ /* 0x040fe20000400000 */
[C---:B------:R-:W-:Y:S01]  /*7080*/  FFMA R0, R41.reuse, R40, R0 ;  /* 0x0000002829007223 */ /* 0x040fe20000000000 */
[----:B------:R-:W-:Y:S02]  /*7090*/  HADD2.F32 R40, -RZ, R49.H1_H1 ;  /* 0x30000031ff287230 */ /* 0x000fe40000004100 */
[C---:B------:R-:W-:Y:S01]  /*70a0*/  FFMA R2, R41.reuse, R43, R2 ;  /* 0x0000002b29027223 */ /* 0x040fe20000000002 */
[C---:B------:R-:W-:Y:S01]  /*70b0*/  FFMA R3, R41.reuse, R42, R3 ;  /* 0x0000002a29037223 */ /* 0x040fe20000000003 */
[--C-:B------:R-:W-:Y:S02]  /*70c0*/  HADD2.F32 R43, -RZ, R50.reuse.H0_H0 ;  /* 0x20000032ff2b7230 */ /* 0x100fe40000004100 */
[----:B------:R-:W-:Y:S01]  /*70d0*/  FMUL R4, R38, R8 ;  /* 0x0000000826047220 */ /* 0x000fe20000400000 */
[----:B------:R-:W-:Y:S01]  /*70e0*/  HADD2.F32 R42, -RZ, R50.H1_H1 ;  /* 0x30000032ff2a7230 */ /* 0x000fe20000004100 */
[----:B------:R-:W-:Y:S01]  /*70f0*/  F2FP.F16.F32.PACK_AB R52, R2, R0 ;  /* 0x000000000234723e */ /* 0x000fe200000000ff */
[C---:B------:R-:W-:Y:S01]  /*7100*/  FFMA R7, R41.reuse, R40, R7 ;  /* 0x0000002829077223 */ /* 0x040fe20000000007 */
[----:B------:R-:W-:Y:S01]  /*7110*/  FFMA R4, R41, R43, R4 ;  /* 0x0000002b29047223 */ /* 0x000fe20000000004 */
[C---:B------:R-:W-:Y:S01]  /*7120*/  FMUL R5, R38.reuse, R9 ;  /* 0x0000000926057220 */ /* 0x040fe20000400000 */
[C---:B------:R-:W-:Y:S01]  /*7130*/  FMUL R6, R38.reuse, R10 ;  /* 0x0000000a26067220 */ /* 0x040fe20000400000 */
[----:B------:R-:W-:Y:S01]  /*7140*/  HADD2.F32 R40, -RZ, R51.H1_H1 ;  /* 0x30000033ff287230 */ /* 0x000fe20000004100 */
[----:B------:R-:W-:Y:S01]  /*7150*/  F2FP.F16.F32.PACK_AB R53, R7, R3 ;  /* 0x000000030735723e */ /* 0x000fe200000000ff */
[C---:B------:R-:W-:Y:S01]  /*7160*/  FFMA R5, R41.reuse, R42, R5 ;  /* 0x0000002a29057223 */ /* 0x040fe20000000005 */
[----:B------:R-:W-:Y:S01]  /*7170*/  FFMA R6, R41, R45, R6 ;  /* 0x0000002d29067223 */ /* 0x000fe20000000006 */
[C---:B------:R-:W-:Y:S01]  /*7180*/  FMUL R11, R38.reuse, R11 ;  /* 0x0000000b260b7220 */ /* 0x040fe20000400000 */
[--C-:B------:R-:W-:Y:S02]  /*7190*/  HADD2.F32 R43, -RZ, R56.reuse.H0_H0 ;  /* 0x20000038ff2b7230 */ /* 0x100fe40000004100 */
[C---:B------:R-:W-:Y:S01]  /*71a0*/  FMUL R8, R38.reuse, R12 ;  /* 0x0000000c26087220 */ /* 0x040fe20000400000 */
[----:B------:R-:W-:Y:S01]  /*71b0*/  F2FP.F16.F32.PACK_AB R54, R5, R4 ;  /* 0x000000040536723e */ /* 0x000fe200000000ff */
[C---:B------:R-:W-:Y:S01]  /*71c0*/  FFMA R11, R41.reuse, R40, R11 ;  /* 0x00000028290b7223 */ /* 0x040fe2000000000b */
[----:B------:R-:W-:Y:S02]  /*71d0*/  HADD2.F32 R40, -RZ, R56.H1_H1 ;  /* 0x30000038ff287230 */ /* 0x000fe40000004100 */
[----:B------:R-:W-:Y:S01]  /*71e0*/  FFMA R8, R41, R43, R8 ;  /* 0x0000002b29087223 */ /* 0x000fe20000000008 */
[C---:B------:R-:W-:Y:S01]  /*71f0*/  FMUL R9, R38.reuse, R13 ;  /* 0x0000000d26097220 */ /* 0x040fe20000400000 */
[--C-:B------:R-:W-:Y:S01]  /*7200*/  HADD2.F32 R45, -RZ, R57.reuse.H0_H0 ;  /* 0x20000039ff2d7230 */ /* 0x100fe20000004100 */
[----:B------:R-:W-:Y:S01]  /*7210*/  F2FP.F16.F32.PACK_AB R55, R11, R6 ;  /* 0x000000060b37723e */ /* 0x000fe200000000ff */
[C---:B------:R-:W-:Y:S01]  /*7220*/  FMUL R10, R38.reuse, R14 ;  /* 0x0000000e260a7220 */ /* 0x040fe20000400000 */
[----:B------:R-:W-:Y:S02]  /*7230*/  HADD2.F32 R42, -RZ, R57.H1_H1 ;  /* 0x30000039ff2a7230 */ /* 0x000fe40000004100 */
[C---:B------:R-:W-:Y:S01]  /*7240*/  FFMA R9, R41.reuse, R40, R9 ;  /* 0x0000002829097223 */ /* 0x040fe20000000009 */
[C---:B------:R-:W-:Y:S01]  /*7250*/  FMUL R15, R38.reuse, R15 ;  /* 0x0000000f260f7220 */ /* 0x040fe20000400000 */
[----:B------:R1:W-:Y:S01]  /*7260*/  STS.128 [R97], R52 ;  /* 0x0000003461007388 */ /* 0x0003e20000000c00 */
[----:B------:R-:W-:Y:S01]  /*7270*/  FFMA R10, R41, R45, R10 ;  /* 0x0000002d290a7223 */ /* 0x000fe2000000000a */
[--C-:B------:R-:W-:Y:S01]  /*7280*/  HADD2.F32 R40, -RZ, R58.reuse.H0_H0 ;  /* 0x2000003aff287230 */ /* 0x100fe20000004100 */
[----:B------:R-:W-:Y:S01]  /*7290*/  F2FP.F16.F32.PACK_AB R68, R9, R8 ;  /* 0x000000080944723e */ /* 0x000fe200000000ff */
[----:B------:R-:W-:Y:S01]  /*72a0*/  FFMA R15, R41, R42, R15 ;  /* 0x0000002a290f7223 */ /* 0x000fe2000000000f */
[C---:B------:R-:W-:Y:S01]  /*72b0*/  FMUL R12, R38.reuse, R16 ;  /* 0x00000010260c7220 */ /* 0x040fe20000400000 */
[----:B------:R-:W-:Y:S02]  /*72c0*/  HADD2.F32 R42, -RZ, R58.H1_H1 ;  /* 0x3000003aff2a7230 */ /* 0x000fe40000004100 */
[C---:B------:R-:W-:Y:S01]  /*72d0*/  FMUL R13, R38.reuse, R17 ;  /* 0x00000011260d7220 */ /* 0x040fe20000400000 */
[--C-:B------:R-:W-:Y:S01]  /*72e0*/  HADD2.F32 R43, -RZ, R59.reuse.H0_H0 ;  /* 0x2000003bff2b7230 */ /* 0x100fe20000004100 */
[----:B------:R-:W-:Y:S01]  /*72f0*/  F2FP.F16.F32.PACK_AB R69, R15, R10 ;  /* 0x0000000a0f45723e */ /* 0x000fe200000000ff */
[C---:B------:R-:W-:Y:S01]  /*7300*/  FFMA R12, R41.reuse, R40, R12 ;  /* 0x00000028290c7223 */ /* 0x040fe2000000000c */
[C---:B------:R-:W-:Y:S01]  /*7310*/  FFMA R13, R41.reuse, R42, R13 ;  /* 0x0000002a290d7223 */ /* 0x040fe2000000000d */
[C---:B------:R-:W-:Y:S01]  /*7320*/  FMUL R14, R38.reuse, R18 ;  /* 0x00000012260e7220 */ /* 0x040fe20000400000 */
[----:B------:R-:W-:Y:S02]  /*7330*/  HADD2.F32 R40, -RZ, R59.H1_H1 ;  /* 0x3000003bff287230 */ /* 0x000fe40000004100 */
[C---:B------:R-:W-:Y:S01]  /*7340*/  FMUL R19, R38.reuse, R19 ;  /* 0x0000001326137220 */ /* 0x040fe20000400000 */
[C---:B------:R-:W-:Y:S01]  /*7350*/  FMUL R16, R38.reuse, R20 ;  /* 0x0000001426107220 */ /* 0x040fe20000400000 */
[C---:B------:R-:W-:Y:S01]  /*7360*/  FFMA R14, R41.reuse, R43, R14 ;  /* 0x0000002b290e7223 */ /* 0x040fe2000000000e */
[--C-:B------:R-:W-:Y:S02]  /*7370*/  HADD2.F32 R43, -RZ, R64.reuse.H0_H0 ;  /* 0x20000040ff2b7230 */ /* 0x100fe40000004100 */
[C---:B------:R-:W-:Y:S01]  /*7380*/  FFMA R19, R41.reuse, R40, R19 ;  /* 0x0000002829137223 */ /* 0x040fe20000000013 */
[----:B------:R-:W-:Y:S02]  /*7390*/  HADD2.F32 R42, -RZ, R64.H1_H1 ;  /* 0x30000040ff2a7230 */ /* 0x000fe40000004100 */
[C---:B------:R-:W-:Y:S01]  /*73a0*/  FMUL R17, R38.reuse, R21 ;  /* 0x0000001526117220 */ /* 0x040fe20000400000 */
[--C-:B------:R-:W-:Y:S02]  /*73b0*/  HADD2.F32 R45, -RZ, R65.reuse.H0_H0 ;  /* 0x20000041ff2d7230 */ /* 0x100fe40000004100 */
[C---:B------:R-:W-:Y:S01]  /*73c0*/  FMUL R18, R38.reuse, R22 ;  /* 0x0000001626127220 */ /* 0x040fe20000400000 */
[----:B------:R-:W-:Y:S02]  /*73d0*/  HADD2.F32 R40, -RZ, R65.H1_H1 ;  /* 0x30000041ff287230 */ /* 0x000fe40000004100 */
[C---:B------:R-:W-:Y:S01]  /*73e0*/  FMUL R23, R38.reuse, R23 ;  /* 0x0000001726177220 */ /* 0x040fe20000400000 */
[C---:B------:R-:W-:Y:S01]  /*73f0*/  FFMA R16, R41.reuse, R43, R16 ;  /* 0x0000002b29107223 */ /* 0x040fe20000000010 */
[C---:B------:R-:W-:Y:S01]  /*7400*/  FFMA R17, R41.reuse, R42, R17 ;  /* 0x0000002a29117223 */ /* 0x040fe20000000011 */
[C---:B------:R-:W-:Y:S01]  /*7410*/  FFMA R18, R41.reuse, R45, R18 ;  /* 0x0000002d29127223 */ /* 0x040fe20000000012 */
[C---:B------:R-:W-:Y:S01]  /*7420*/  FFMA R23, R41.reuse, R40, R23 ;  /* 0x0000002829177223 */ /* 0x040fe20000000017 */
[--C-:B------:R-:W-:Y:S02]  /*7430*/  HADD2.F32 R43, -RZ, R66.reuse.H0_H0 ;  /* 0x20000042ff2b7230 */ /* 0x100fe40000004100 */
[C---:B------:R-:W-:Y:S01]  /*7440*/  FMUL R20, R38.reuse, R24 ;  /* 0x0000001826147220 */ /* 0x040fe20000400000 */
        /* <DEDUP_REMOVED lines=9> */
[----:B------:R-:W-:Y:S01]  /*74e0*/  FFMA R27, R41, R42, R27 ;  /* 0x0000002a291b7223 */ /* 0x000fe2000000001b */
[--C-:B------:R-:W-:Y:S02]  /*74f0*/  HADD2.F32 R40, -RZ, R72.reuse.H0_H0 ;  /* 0x20000048ff287230 */ /* 0x100fe40000004100 */
[C---:B------:R-:W-:Y:S01]  /*7500*/  FMUL R24, R38.reuse, R28 ;  /* 0x0000001c26187220 */ /* 0x040fe20000400000 */
[----:B------:R-:W-:Y:S02]  /*7510*/  HADD2.F32 R42, -RZ, R72.H1_H1 ;  /* 0x30000048ff2a7230 */ /* 0x000fe40000004100 */
[C---:B------:R-:W-:Y:S01]  /*7520*/  FMUL R25, R38.reuse, R29 ;  /* 0x0000001d26197220 */ /* 0x040fe20000400000 */
[--C-:B------:R-:W-:Y:S02]  /*7530*/  HADD2.F32 R43, -RZ, R73.reuse.H0_H0 ;  /* 0x20000049ff2b7230 */ /* 0x100fe40000004100 */
[C---:B------:R-:W-:Y:S01]  /*7540*/  FMUL R26, R38.reuse, R30 ;  /* 0x0000001e261a7220 */ /* 0x040fe20000400000 */
[----:B------:R-:W-:Y:S01]  /*7550*/  F2FP.F16.F32.PACK_AB R70, R13, R12 ;  /* 0x0000000c0d46723e */ /* 0x000fe200000000ff */
[----:B------:R-:W-:Y:S01]  /*7560*/  FFMA R24, R41, R40, R24 ;  /* 0x0000002829187223 */ /* 0x000fe20000000018 */
[----:B------:R-:W-:Y:S01]  /*7570*/  F2FP.F16.F32.PACK_AB R71, R19, R14 ;  /* 0x0000000e1347723e */ /* 0x000fe200000000ff */
[C---:B------:R-:W-:Y:S01]  /*7580*/  FFMA R25, R41.reuse, R42, R25 ;  /* 0x0000002a29197223 */ /* 0x040fe20000000019 */
[C---:B------:R-:W-:Y:S01]  /*7590*/  FFMA R26, R41.reuse, R43, R26 ;  /* 0x0000002b291a7223 */ /* 0x040fe2000000001a */
[----:B------:R-:W-:Y:S02]  /*75a0*/  HADD2.F32 R40, -RZ, R73.H1_H1 ;  /* 0x30000049ff287230 */ /* 0x000fe40000004100 */
[C---:B------:R-:W-:Y:S01]  /*75b0*/  FMUL R31, R38.reuse, R31 ;  /* 0x0000001f261f7220 */ /* 0x040fe20000400000 */
[----:B------:R1:W-:Y:S01]  /*75c0*/  STS.128 [R96+0x10], R68 ;  /* 0x0000104460007388 */ /* 0x0003e20000000c00 */
[--C-:B------:R-:W-:Y:S02]  /*75d0*/  HADD2.F32 R43, -RZ, R74.reuse.H0_H0 ;  /* 0x2000004aff2b7230 */ /* 0x100fe40000004100 */
[C---:B------:R-:W-:Y:S01]  /*75e0*/  FMUL R28, R38.reuse, R32 ;  /* 0x00000020261c7220 */ /* 0x040fe20000400000 */
[----:B------:R-:W-:Y:S02]  /*75f0*/  HADD2.F32 R42, -RZ, R74.H1_H1 ;  /* 0x3000004aff2a7230 */ /* 0x000fe40000004100 */
[C---:B------:R-:W-:Y:S01]  /*7600*/  FMUL R29, R38.reuse, R33 ;  /* 0x00000021261d7220 */ /* 0x040fe20000400000 */
[----:B------:R-:W-:Y:S02]  /*7610*/  HADD2.F32 R45, -RZ, R75.H0_H0 ;  /* 0x2000004bff2d7230 */ /* 0x000fe40000004100 */
[C---:B------:R-:W-:Y:S01]  /*7620*/  FMUL R30, R38.reuse, R34 ;  /* 0x00000022261e7220 */ /* 0x040fe20000400000 */
[----:B------:R-:W-:Y:S01]  /*7630*/  FFMA R31, R41, R40, R31 ;  /* 0x00000028291f7223 */ /* 0x000fe2000000001f */
[----:B------:R-:W-:Y:S01]  /*7640*/  FMUL R35, R38, R35 ;  /* 0x0000002326237220 */ /* 0x000fe20000400000 */
[----:B------:R-:W-:Y:S01]  /*7650*/  F2FP.F16.F32.PACK_AB R104, R17, R16 ;  /* 0x000000101168723e */ /* 0x000fe200000000ff */
[----:B------:R-:W-:Y:S01]  /*7660*/  FFMA R28, R41, R43, R28 ;  /* 0x0000002b291c7223 */ /* 0x000fe2000000001c */
[----:B------:R-:W-:Y:S01]  /*7670*/  F2FP.F16.F32.PACK_AB R105, R23, R18 ;  /* 0x000000121769723e */ /* 0x000fe200000000ff */
[----:B------:R-:W-:Y:S01]  /*7680*/  FFMA R29, R41, R42, R29 ;  /* 0x0000002a291d7223 */ /* 0x000fe2000000001d */
[----:B------:R-:W-:Y:S01]  /*7690*/  F2FP.F16.F32.PACK_AB R106, R21, R20 ;  /* 0x00000014156a723e */ /* 0x000fe200000000ff */
[----:B------:R-:W-:Y:S01]  /*76a0*/  FFMA R30, R41, R45, R30 ;  /* 0x0000002d291e7223 */ /* 0x000fe2000000001e */
[----:B------:R-:W-:Y:S01]  /*76b0*/  F2FP.F16.F32.PACK_AB R107, R27, R22 ;  /* 0x000000161b6b723e */ /* 0x000fe200000000ff */
[----:B------:R-:W-:Y:S01]  /*76c0*/  FFMA R35, R41, R44, R35 ;  /* 0x0000002c29237223 */ /* 0x000fe20000000023 */
[----:B------:R-:W-:Y:S02]  /*76d0*/  F2FP.F16.F32.PACK_AB R108, R25, R24 ;  /* 0x00000018196c723e */ /* 0x000fe400000000ff */
[----:B------:R-:W-:Y:S01]  /*76e0*/  F2FP.F16.F32.PACK_AB R109, R31, R26 ;  /* 0x0000001a1f6d723e */ /* 0x000fe200000000ff */
[----:B------:R1:W-:Y:S01]  /*76f0*/  STS.128 [R95+0x20], R104 ;  /* 0x000020685f007388 */ /* 0x0003e20000000c00 */
[----:B------:R-:W-:Y:S02]  /*7700*/  F2FP.F16.F32.PACK_AB R110, R29, R28 ;  /* 0x0000001c1d6e723e */ /* 0x000fe400000000ff */
[----:B------:R-:W-:Y:S05]  /*7710*/  F2FP.F16.F32.PACK_AB R111, R35, R30 ;  /* 0x0000001e236f723e */ /* 0x000fea00000000ff */
[----:B------:R1:W-:Y:S01]  /*7720*/  STS.128 [R91+0x30], R108 ;  /* 0x0000306c5b007388 */ /* 0x0003e20000000c00 */
[----:B------:R-:W-:Y:S01]  /*7730*/  @!PT LDS RZ, [RZ] ;  /* 0x00000000fffff984 */ /* 0x000fe20000000800 */
[----:B------:R-:W-:Y:S01]  /*7740*/  @!PT LDS RZ, [RZ] ;  /* 0x00000000fffff984 */ /* 0x000fe20000000800 */
[----:B------:R-:W-:Y:S01]  /*7750*/  @!PT LDS RZ, [RZ] ;  /* 0x00000000fffff984 */ /* 0x000fe20000000800 */
[----:B------:R-:W-:Y:S01]  /*7760*/  @!PT LDS RZ, [RZ] ;  /* 0x00000000fffff984 */ /* 0x000fe20000000800 */
[----:B------:R3:W-:Y:S07]  /*7770*/  MEMBAR.ALL.CTA ;  /* 0x0000000000007992 */ /* 0x0007ee0000008000 */
[----:B---3--:R-:W3:Y:S02]  /*7780*/  FENCE.VIEW.ASYNC.S ;  /* 0x00000000000073c6 */ /* 0x008ee40000000000 */
[----:B---3--:R-:W-:Y:S06]  /*7790*/  BAR.SYNC.DEFER_BLOCKING 0x1, 0x80 ;  /* 0x0042000000007b1d */ /* 0x008fec0000010000 */
[----:B------:R-:W-:Y:S05]  /*77a0*/  @P0 BRA `(.L_x_121) ;  /* 0x0000000000380947 */ /* 0x000fea0003800000 */
[----:B------:R-:W-:Y:S01]  /*77b0*/  UIADD3 UR4, UPT, UPT, UR43, 0x200, URZ ;  /* 0x000002002b047890 */ /* 0x000fe2000fffe0ff */
[----:B------:R-:W-:Y:S01]  /*77c0*/  UMOV UR51, UR36 ;  /* 0x0000002400337c82 */ /* 0x000fe20008000000 */
[----:B------:R-:W-:Y:S02]  /*77d0*/  UIADD3 UR9, UPT, UPT, UR49, 0x80, URZ ;  /* 0x0000008031097890 */ /* 0x000fe4000fffe0ff */
[----:B------:R-:W-:Y:S02]  /*77e0*/  UIADD3 UR8, UPT, UPT, UR43, 0x1200, URZ ;  /* 0x000012002b087890 */ /* 0x000fe4000fffe0ff */
[----:B------:R-:W-:Y:S01]  /*77f0*/  MOV R88, UR4 ;  /* 0x0000000400587c02 */ /* 0x000fe20008000f00 */
[----:B------:R-:W-:Y:S01]  /*7800*/  UIADD3 UR4, UP0, UPT, UR62, 0x680, URZ ;  /* 0x000006803e047890 */ /* 0x000fe2000ff1e0ff */
[----:B------:R-:W-:Y:S02]  /*7810*/  UMOV UR10, UR50 ;  /* 0x00000032000a7c82 */ /* 0x000fe40008000000 */
[----:B------:R-:W-:Y:S01]  /*7820*/  R2UR UR48, R88 ;  /* 0x00000000583072ca */ /* 0x000fe200000e0000 */
[----:B------:R-:W-:Y:S01]  /*7830*/  UIADD3.X UR5, UPT, UPT, URZ, UR63, URZ, UP0, !UPT ;  /* 0x0000003fff057290 */ /* 0x000fe200087fe4ff */
[----:B------:R-:W-:Y:S11]  /*7840*/  UMOV UR11, UR36 ;  /* 0x00000024000b7c82 */ /* 0x000ff60008000000 */
[----:B------:R3:W-:Y:S01]  /*7850*/  UTMASTG.3D [UR48], [UR4] ;  /* 0x00000030040073b5 */ /* 0x0007e20008010000 */
[----:B------:R3:W-:Y:S01]  /*7860*/  UTMASTG.3D [UR8], [UR4] ;  /* 0x00000008040073b5 */ /* 0x0007e20008010000 */
[----:B------:R0:W-:Y:S01]  /*7870*/  UTMACMDFLUSH ;  /* 0x00000000000079b7 */ /* 0x0001e20000000000 */
[----:B---3--:R-:W-:Y:S04]  /*7880*/  DEPBAR.LE SB0, 0x1 ;  /* 0x000080400000791a */ /* 0x008fe80000000000 */
.L_x_121:
[----:B------:R-:W-:Y:S05]  /*7890*/  BSYNC.RECONVERGENT B0 ;  /* 0x0000000000007941 */ /* 0x000fea0003800200 */
.L_x_120:
[----:B------:R-:W-:Y:S01]  /*78a0*/  BAR.SYNC.DEFER_BLOCKING 0x1, 0x80 ;  /* 0x0042000000007b1d */ /* 0x000fe20000010000 */
[----:B------:R-:W-:Y:S01]  /*78b0*/  ISETP.NE.AND P1, PT, R100, RZ, PT ;  /* 0x000000ff6400720c */ /* 0x000fe20003f25270 */
[----:B------:R-:W-:Y:S01]  /*78c0*/  UISETP.NE.AND UP0, UPT, UR47, URZ, UPT ;  /* 0x000000ff2f00728c */ /* 0x000fe2000bf05270 */
[----:B------:R-:W-:Y:S11]  /*78d0*/  LEA R3, R46, UR43, 0x3 ;  /* 0x0000002b2e037c11 */ /* 0x000ff6000f8e18ff */
[----:B------:R-:W-:Y:S01]  /*78e0*/  @P1 SHF.L.U32 R4, R94, 0x1f, RZ ;  /* 0x0000001f5e041819 */ /* 0x000fe200000006ff */
[----:B------:R-:W-:Y:S06]  /*78f0*/  BRA.U !UP0, `(.L_x_122) ;  /* 0x0000000108247547 */ /* 0x000fec000b800000 */
[----:B------:R-:W3:Y:S01]  /*7900*/  S2R R0, SR_CgaCtaId ;  /* 0x0000000000007919 */ /* 0x000ee20000008800 */
[----:B------:R-:W-:Y:S01]  /*7910*/  IMAD.U32 R2, RZ, RZ, UR46 ;  /* 0x0000002eff027e24 */ /* 0x000fe2000f8e00ff */
[----:B------:R-:W-:Y:S04]  /*7920*/  UIADD3 UR4, UPT, UPT, UR46, 0x1, URZ ;  /* 0x000000012e047890 */ /* 0x000fe8000fffe0ff */
[----:B------:R-:W-:Y:S01]  /*7930*/  @P1 LEA R2, R2, UR43, 0x3 ;  /* 0x0000002b02021c11 */ /* 0x000fe2000f8e18ff */
[----:B------:R-:W-:Y:S04]  /*7940*/  UISETP.NE.AND UP0, UPT, UR4, 0x4, UPT ;  /* 0x000000040400788c */ /* 0x000fe8000bf05270 */
[----:B------:R-:W-:Y:S01]  /*7950*/  @P1 VIADD R5, R2, 0xa0 ;  /* 0x000000a002051836 */ /* 0x000fe20000000000 */
[----:B------:R-:W-:Y:S04]  /*7960*/  USEL UR46, UR4, URZ, UP0 ;  /* 0x000000ff042e7287 */ /* 0x000fe80008000000 */
[----:B---3--:R-:W-:Y:S04]  /*7970*/  @P1 PRMT R0, R0, 0x654, R5 ;  /* 0x0000065400001816 */ /* 0x008fe80000000005 */
[----:B------:R3:W-:Y:S04]  /*7980*/  @P1 SYNCS.ARRIVE.TRANS64.RED.A1T0 RZ, [R0+URZ], RZ ;  /* 0x000000ff00ff19a7 */ /* 0x0007e800081004ff */
.L_x_122:
[----:B------:R-:W4:Y:S01]  /*7990*/  @P1 SYNCS.PHASECHK.TRANS64.TRYWAIT P0, [R3+URZ+0x80], R4 ;  /* 0x00008004030015a7 */ /* 0x000f2200080011ff */
[----:B------:R-:W-:Y:S01]  /*79a0*/  BSSY B1, `(.L_x_123) ;  /* 0x0000016000017945 */ /* 0x000fe20003800000 */
[----:B----4-:R-:W-:Y:S03]  /*79b0*/  @P1 SEL R47, RZ, 0x1, !P0 ;  /* 0x00000001ff2f1807 */ /* 0x010fe60004000000 */
[----:B------:R-:W-:Y:S05]  /*79c0*/  @!P1 BRA `(.L_x_124) ;  /* 0x00000000004c9947 */ /* 0x000fea0003800000 */
[----:B------:R-:W-:Y:S01]  /*79d0*/  ISETP.NE.AND P0, PT, R47, RZ, PT ;  /* 0x000000ff2f00720c */ /* 0x000fe20003f05270 */
[----:B------:R-:W-:Y:S01]  /*79e0*/  BSSY B0, `(.L_x_125) ;  /* 0x000000b000007945 */ /* 0x000fe20003800000 */
[----:B------:R-:W-:Y:S11]  /*79f0*/  ISETP.NE.AND P1, PT, R60, RZ, PT ;  /* 0x000000ff3c00720c */ /* 0x000ff60003f25270 */
[----:B------:R-:W-:Y:S02]  /*7a00*/  @!UPT UIADD3 URZ, UPT, UPT, URZ, URZ, URZ ;  /* 0x000000fffffff290 */ /* 0x000fe4000fffe0ff */
[C---:B------:R-:W-:Y:S01]  /*7a10*/  @P1 IMAD R6, R46.reuse, 0x2000, R97 ;  /* 0x000020002e061824 */ /* 0x040fe200078e0261 */
[C---:B------:R-:W-:Y:S01]  /*7a20*/  @P1 LEA R4, R46.reuse, R95, 0xd ;  /* 0x0000005f2e041211 */ /* 0x040fe200078e68ff */
[C---:B------:R-:W-:Y:S02]  /*7a30*/  @P1 IMAD R5, R46.reuse, 0x2000, R96 ;  /* 0x000020002e051824 */ /* 0x040fe400078e0260 */
[----:B------:R-:W-:Y:S01]  /*7a40*/  @P1 IMAD R2, R46, 0x2000, R91 ;  /* 0x000020002e021824 */ /* 0x000fe200078e025b */
[----:B------:R-:W-:Y:S06]  /*7a50*/  @P0 BRA `(.L_x_126) ;  /* 0x00000000000c0947 */ /* 0x000fec0003800000 */
[----:B---3--:R-:W-:Y:S04]  /*7a60*/  SHF.L.U32 R0, R94, 0x1f, RZ ;  /* 0x0000001f5e007819 */ /* 0x008fe800000006ff */
[----:B------:R-:W3:Y:S02]  /*7a70*/  SYNCS.PHASECHK.TRANS64.TRYWAIT P0, [R3+URZ+0x80], R0 ;  /* 0x00008000030075a7 */ /* 0x000ee400080011ff */
[----:B---3--:R-:W-:Y:S05]  /*7a80*/  @!P0 BRA `(.L_x_127) ;  /* 0x00000034005c8947 */ /* 0x008fea0003800000 */
.L_x_126:
[----:B------:R-:W-:Y:S05]  /*7a90*/  BSYNC B0 ;  /* 0x0000000000007941 */ /* 0x000fea0003800000 */
.L_x_125:
[----:B------:R-:W-:Y:S02]  /*7aa0*/  ISETP.NE.AND P0, PT, R60, RZ, PT ;  /* 0x000000ff3c00720c */ /* 0x000fe40003f05270 */
[----:B------:R-:W-:Y:S11]  /*7ab0*/  IADD3 R46, PT, PT, R46, 0x1, RZ ;  /* 0x000000012e2e7810 */ /* 0x000ff60007ffe0ff */
[----:B------:R4:W1:Y:S04]  /*7ac0*/  @P0 LDS.128 R48, [R6] ;  /* 0x0000000006300984 */ /* 0x0008680000000c00 */
[----:B------:R4:W1:Y:S04]  /*7ad0*/  @P0 LDS.128 R56, [R5+0x10] ;  /* 0x0000100005380984 */ /* 0x0008680000000c00 */
[----:B------:R4:W1:Y:S04]  /*7ae0*/  @P0 LDS.128 R64, [R4+0x20] ;  /* 0x0000200004400984 */ /* 0x0008680000000c00 */
[----:B------:R4:W1:Y:S02]  /*7af0*/  @P0 LDS.128 R72, [R2+0x30] ;  /* 0x0000300002480984 */ /* 0x0008640000000c00 */
.L_x_124:
[----:B------:R-:W-:Y:S05]  /*7b00*/  BSYNC B1 ;  /* 0x0000000000017941 */ /* 0x000fea0003800000 */
.L_x_123:
[----:B---3--:R-:W-:Y:S05]  /*7b10*/  VIADD R0, R39, 0x20 ;  /* 0x0000002027007836 */ /* 0x008fea0000000000 */
[----:B------:R-:W-:Y:S04]  /*7b20*/  SHF.R.U32.HI R0, RZ, 0x15, R0 ;  /* 0x00000015ff007819 */ /* 0x000fe80000011600 */
[----:B------:R-:W-:Y:S11]  /*7b30*/  LOP3.LUT P0, RZ, R0, 0x3, R85, 0x48, !PT ;  /* 0x0000000300ff7812 */ /* 0x000ff60007804855 */
[----:B------:R-:W-:Y:S02]  /*7b40*/  @!UPT UIADD3 URZ, UPT, UPT, URZ, URZ, URZ ;  /* 0x000000fffffff290 */ /* 0x000fe4000fffe0ff */
[----:B------:R-:W-:Y:S05]  /*7b50*/  @!P0 BRA `(.L_x_128) ;  /* 0x0000000000408947 */ /* 0x000fea0003800000 */
[----:B------:R-:W3:Y:S01]  /*7b60*/  LDCU.64 UR8, c[0x4][0x70] ;  /* 0x01000e00ff0877ac */ /* 0x000ee20008000a00 */
[----:B------:R-:W-:Y:S01]  /*7b70*/  MOV R3, 0x0 ;  /* 0x0000000000037802 */ /* 0x000fe20000000f00 */
[----:B------:R-:W-:Y:S02]  /*7b80*/  HFMA2 R12, -RZ, RZ, 0, 5.9604644775390625e-08 ;  /* 0x00000001ff0c7431 */ /* 0x000fe400000001ff */
[----:B------:R-:W-:Y:S02]  /*7b90*/  IMAD.MOV.U32 R8, RZ, RZ, 0x192 ;  /* 0x00000192ff087424 */ /* 0x000fe400078e00ff */
[----:B------:R-:W-:Y:S01]  /*7ba0*/  IMAD.MOV.U32 R13, RZ, RZ, RZ ;  /* 0x000000ffff0d7224 */ /* 0x000fe200078e00ff */
[----:B------:R-:W5:Y:S01]  /*7bb0*/  LDCU.64 UR6, c[0x4][0x78] ;  /* 0x01000f00ff0677ac */ /* 0x000f620008000a00 */
[----:B----4-:R-:W4:Y:S01]  /*7bc0*/  LDC.64 R2, c[0x4][R3] ;  /* 0x0100000003027b82 */ /* 0x010f220000000a00 */
        /* <DEDUP_REMOVED lines=9> */
.L_x_128:
[----:B------:R-:W-:Y:S05]  /*7c60*/  WARPSYNC.ALL ;  /* 0x0000000000007948 */ /* 0x000fea0003800000 */
[----:B------:R-:W-:Y:S01]  /*7c70*/  R2UR UR4, R39 ;  /* 0x00000000270472ca */ /* 0x000fe200000e0000 */
[--C-:B-1----:R-:W-:Y:S01]  /*7c80*/  HADD2.F32 R40, -RZ, R48.reuse.H0_H0 ;  /* 0x20000030ff287230 */ /* 0x102fe20000004100 */
[----:B------:R-:W1:Y:S01]  /*7c90*/  S2R R102, SR_CgaCtaId ;  /* 0x0000000000667919 */ /* 0x000e620000008800 */
[----:B------:R-:W-:Y:S01]  /*7ca0*/  HADD2.F32 R43, -RZ, R48.H1_H1 ;  /* 0x30000030ff2b7230 */ /* 0x000fe20000004100 */
[----:B------:R-:W-:Y:S01]  /*7cb0*/  ISETP.NE.AND P6, PT, R100, RZ, PT ;  /* 0x000000ff6400720c */ /* 0x000fe20003fc5270 */
[----:B------:R-:W-:Y:S01]  /*7cc0*/  HADD2.F32 R42, -RZ, R49.H1_H1 ;  /* 0x30000031ff2a7230 */ /* 0x000fe20000004100 */
[----:B------:R-:W-:Y:S01]  /*7cd0*/  ISETP.NE.AND P0, PT, R99, RZ, PT ;  /* 0x000000ff6300720c */ /* 0x000fe20003f05270 */
[--C-:B------:R-:W-:Y:S01]  /*7ce0*/  HADD2.F32 R44, -RZ, R50.reuse.H1_H1 ;  /* 0x30000032ff2c7230 */ /* 0x100fe20000004100 */
[----:B------:R-:W-:Y:S01]  /*7cf0*/  MOV R61, UR46 ;  /* 0x0000002e003d7c02 */ /* 0x000fe20008000f00 */
[----:B------:R-:W-:Y:S01]  /*7d00*/  HADD2.F32 R45, -RZ, R59.H0_H0 ;  /* 0x2000003bff2d7230 */ /* 0x000fe20000004100 */
[----:B------:R-:W-:Y:S01]  /*7d10*/  BSSY.RECONVERGENT B0, `(.L_x_129) ;  /* 0x000008c000007945 */ /* 0x000fe20003800200 */
[----:B------:R-:W-:Y:S02]  /*7d20*/  LEA R62, R46, UR43, 0x3 ;  /* 0x0000002b2e3e7c11 */ /* 0x000fe4000f8e18ff */
[----:B----4-:R-:W3:Y:S04]  /*7d30*/  LDTM.x32 R4, tmem[UR4+0x20] ;  /* 0x00002004000479ee */ /* 0x010ee800082c0000 */
[----:B------:R-:W-:Y:S02]  /*7d40*/  @P6 LEA R61, R61, UR43, 0x3 ;  /* 0x0000002b3d3d6c11 */ /* 0x000fe4000f8e18ff */
[----:B------:R-:W-:Y:S02]  /*7d50*/  @P6 SHF.L.U32 R63, R94, 0x1f, RZ ;  /* 0x0000001f5e3f6819 */ /* 0x000fe400000006ff */
[----:B------:R-:W-:Y:S01]  /*7d60*/  @P6 IADD3 R61, PT, PT, R61, 0xa0, RZ ;  /* 0x000000a03d3d6810 */ /* 0x000fe20007ffe0ff */
[C---:B---3--:R-:W-:Y:S01]  /*7d70*/  FMUL R0, R38.reuse, R4 ;  /* 0x0000000426007220 */ /* 0x048fe20000400000 */
[C---:B------:R-:W-:Y:S01]  /*7d80*/  FMUL R2, R38.reuse, R5 ;  /* 0x0000000526027220 */ /* 0x040fe20000400000 */
[C---:B------:R-:W-:Y:S01]  /*7d90*/  FMUL R3, R38.reuse, R6 ;  /* 0x0000000626037220 */ /* 0x040fe20000400000 */
[C---:B------:R-:W-:Y:S01]  /*7da0*/  FMUL R7, R38.reuse, R7 ;  /* 0x0000000726077220 */ /* 0x040fe20000400000 */
[C---:B------:R-:W-:Y:S01]  /*7db0*/  FFMA R0, R41.reuse, R40, R0 ;  /* 0x0000002829007223 */ /* 0x040fe20000000000 */
[----:B------:R-:W-:Y:S02]  /*7dc0*/  HADD2.F32 R40, -RZ, R49.H0_H0 ;  /* 0x20000031ff287230 */ /* 0x000fe40000004100 */
[C---:B------:R-:W-:Y:S01]  /*7dd0*/  FFMA R2, R41.reuse, R43, R2 ;  /* 0x0000002b29027223 */ /* 0x040fe20000000002 */
[C---:B------:R-:W-:Y:S01]  /*7de0*/  FMUL R4, R38.reuse, R8 ;  /* 0x0000000826047220 */ /* 0x040fe20000400000 */
[--C-:B------:R-:W-:Y:S02]  /*7df0*/  HADD2.F32 R43, -RZ, R51.reuse.H0_H0 ;  /* 0x20000033ff2b7230 */ /* 0x100fe40000004100 */
[----:B------:R-:W-:Y:S01]  /*7e00*/  FMUL R5, R38, R9 ;  /* 0x0000000926057220 */ /* 0x000fe20000400000 */
[C---:B------:R-:W-:Y:S01]  /*7e10*/  FFMA R3, R41.reuse, R40, R3 ;  /* 0x0000002829037223 */ /* 0x040fe20000000003 */
[----:B------:R-:W-:Y:S01]  /*7e20*/  HADD2.F32 R40, -RZ, R50.H0_H0 ;  /* 0x20000032ff287230 */ /* 0x000fe20000004100 */
[----:B------:R-:W-:Y:S01]  /*7e30*/  F2FP.F16.F32.PACK_AB R52, R2, R0 ;  /* 0x000000000234723e */ /* 0x000fe200000000ff */
[C---:B------:R-:W-:Y:S01]  /*7e40*/  FFMA R7, R41.reuse, R42, R7 ;  /* 0x0000002a29077223 */ /* 0x040fe20000000007 */
[----:B------:R-:W-:Y:S02]  /*7e50*/  HADD2.F32 R42, -RZ, R51.H1_H1 ;  /* 0x30000033ff2a7230 */ /* 0x000fe40000004100 */
[C---:B------:R-:W-:Y:S01]  /*7e60*/  FMUL R6, R38.reuse, R10 ;  /* 0x0000000a26067220 */ /* 0x040fe20000400000 */
[C---:B------:R-:W-:Y:S01]  /*7e70*/  FFMA R4, R41.reuse, R40, R4 ;  /* 0x0000002829047223 */ /* 0x040fe20000000004 */
[----:B------:R-:W-:Y:S01]  /*7e80*/  FFMA R5, R41, R44, R5 ;  /* 0x0000002c29057223 */ /* 0x000fe20000000005 */
[----:B------:R-:W-:Y:S01]  /*7e90*/  F2FP.F16.F32.PACK_AB R53, R7, R3 ;  /* 0x000000030735723e */ /* 0x000fe200000000ff */
[----:B------:R-:W-:Y:S01]  /*7ea0*/  FFMA R6, R41, R43, R6 ;  /* 0x0000002b29067223 */ /* 0x000fe20000000006 */
[C---:B------:R-:W-:Y:S01]  /*7eb0*/  FMUL R11, R38.reuse, R11 ;  /* 0x0000000b260b7220 */ /* 0x040fe20000400000 */
[--C-:B------:R-:W-:Y:S01]  /*7ec0*/  HADD2.F32 R40, -RZ, R56.reuse.H0_H0 ;  /* 0x20000038ff287230 */ /* 0x100fe20000004100 */
[----:B------:R-:W-:Y:S01]  /*7ed0*/  F2FP.F16.F32.PACK_AB R54, R5, R4 ;  /* 0x000000040536723e */ /* 0x000fe200000000ff */
[C---:B------:R-:W-:Y:S01]  /*7ee0*/  FMUL R8, R38.reuse, R12 ;  /* 0x0000000c26087220 */ /* 0x040fe20000400000 */
[C---:B------:R-:W-:Y:S01]  /*7ef0*/  FFMA R11, R41.reuse, R42, R11 ;  /* 0x0000002a290b7223 */ /* 0x040fe2000000000b */
[----:B------:R-:W-:Y:S02]  /*7f00*/  HADD2.F32 R42, -RZ, R56.H1_H1 ;  /* 0x30000038ff2a7230 */ /* 0x000fe40000004100 */
[C---:B------:R-:W-:Y:S01]  /*7f10*/  FMUL R9, R38.reuse, R13 ;  /* 0x0000000d26097220 */ /* 0x040fe20000400000 */
[--C-:B------:R-:W-:Y:S02]  /*7f20*/  HADD2.F32 R43, -RZ, R57.reuse.H0_H0 ;  /* 0x20000039ff2b7230 */ /* 0x100fe40000004100 */
[----:B------:R-:W-:Y:S01]  /*7f30*/  FFMA R8, R41, R40, R8 ;  /* 0x0000002829087223 */ /* 0x000fe20000000008 */
[----:B------:R-:W-:Y:S01]  /*7f40*/  F2FP.F16.F32.PACK_AB R55, R11, R6 ;  /* 0x000000060b37723e */ /* 0x000fe200000000ff */
[----:B------:R-:W-:Y:S01]  /*7f50*/  FFMA R9, R41, R42, R9 ;  /* 0x0000002a29097223 */ /* 0x000fe20000000009 */
[C---:B------:R-:W-:Y:S01]  /*7f60*/  FMUL R10, R38.reuse, R14 ;  /* 0x0000000e260a7220 */ /* 0x040fe20000400000 */
[----:B------:R-:W-:Y:S02]  /*7f70*/  HADD2.F32 R40, -RZ, R57.H1_H1 ;  /* 0x30000039ff287230 */ /* 0x000fe40000004100 */
[C---:B------:R-:W-:Y:S01]  /*7f80*/  FMUL R15, R38.reuse, R15 ;  /* 0x0000000f260f7220 */ /* 0x040fe20000400000 */
[----:B------:R3:W-:Y:S01]  /*7f90*/  STS.128 [R97+0x2000], R52 ;  /* 0x0020003461007388 */ /* 0x0007e20000000c00 */
[----:B------:R-:W-:Y:S01]  /*7fa0*/  F2FP.F16.F32.PACK_AB R68, R9, R8 ;  /* 0x000000080944723e */ /* 0x000fe200000000ff */
[C---:B------:R-:W-:Y:S01]  /*7fb0*/  FFMA R10, R41.reuse, R43, R10 ;  /* 0x0000002b290a7223 */ /* 0x040fe2000000000a */
[--C-:B------:R-:W-:Y:S02]  /*7fc0*/  HADD2.F32 R43, -RZ, R58.reuse.H0_H0 ;  /* 0x2000003aff2b7230 */ /* 0x100fe40000004100 */
[----:B------:R-:W-:Y:S01]  /*7fd0*/  FFMA R15, R41, R40, R15 ;  /* 0x00000028290f7223 */ /* 0x000fe2000000000f */
[C---:B------:R-:W-:Y:S01]  /*7fe0*/  FMUL R12, R38.reuse, R16 ;  /* 0x00000010260c7220 */ /* 0x040fe20000400000 */
[----:B------:R-:W-:Y:S02]  /*7ff0*/  HADD2.F32 R42, -RZ, R58.H1_H1 ;  /* 0x3000003aff2a7230 */ /* 0x000fe40000004100 */
[C---:B------:R-:W-:Y:S01]  /*8000*/  FMUL R13, R38.reuse, R17 ;  /* 0x00000011260d7220 */ /* 0x040fe20000400000 */
[C---:B------:R-:W-:Y:S01]  /*8010*/  FMUL R14, R38.reuse, R18 ;  /* 0x00000012260e7220 */ /* 0x040fe20000400000 */
[----:B------:R-:W-:Y:S01]  /*8020*/  F2FP.F16.F32.PACK_AB R69, R15, R10 ;  /* 0x0000000a0f45723e */ /* 0x000fe200000000ff */
[C---:B------:R-:W-:Y:S01]  /*8030*/  FFMA R12, R41.reuse, R43, R12 ;  /* 0x0000002b290c7223 */ /* 0x040fe2000000000c */
[----:B------:R-:W-:Y:S02]  /*8040*/  HADD2.F32 R40, -RZ, R59.H1_H1 ;  /* 0x3000003bff287230 */ /* 0x000fe40000004100 */
[C---:B------:R-:W-:Y:S01]  /*8050*/  FFMA R13, R41.reuse, R42, R13 ;  /* 0x0000002a290d7223 */ /* 0x040fe2000000000d */
[C---:B------:R-:W-:Y:S01]  /*8060*/  FMUL R19, R38.reuse, R19 ;  /* 0x0000001326137220 */ /* 0x040fe20000400000 */
[--C-:B------:R-:W-:Y:S02]  /*8070*/  HADD2.F32 R43, -RZ, R64.reuse.H0_H0 ;  /* 0x20000040ff2b7230 */ /* 0x100fe40000004100 */
[C---:B------:R-:W-:Y:S01]  /*8080*/  FMUL R16, R38.reuse, R20 ;  /* 0x0000001426107220 */ /* 0x040fe20000400000 */
[----:B------:R-:W-:Y:S02]  /*8090*/  HADD2.F32 R42, -RZ, R64.H1_H1 ;  /* 0x30000040ff2a7230 */ /* 0x000fe40000004100 */
[C---:B------:R-:W-:Y:S01]  /*80a0*/  FMUL R17, R38.reuse, R21 ;  /* 0x0000001526117220 */ /* 0x040fe20000400000 */
[C---:B------:R-:W-:Y:S01]  /*80b0*/  FFMA R14, R41.reuse, R45, R14 ;  /* 0x0000002d290e7223 */ /* 0x040fe2000000000e */
[C---:B------:R-:W-:Y:S01]  /*80c0*/  FFMA R19, R41.reuse, R40, R19 ;  /* 0x0000002829137223 */ /* 0x040fe20000000013 */
[--C-:B------:R-:W-:Y:S02]  /*80d0*/  HADD2.F32 R45, -RZ, R65.reuse.H0_H0 ;  /* 0x20000041ff2d7230 */ /* 0x100fe40000004100 */
[C---:B------:R-:W-:Y:S01]  /*80e0*/  FFMA R16, R41.reuse, R43, R16 ;  /* 0x0000002b29107223 */ /* 0x040fe20000000010 */
[C---:B------:R-:W-:Y:S01]  /*80f0*/  FMUL R18, R38.reuse, R22 ;  /* 0x0000001626127220 */ /* 0x040fe20000400000 */
[----:B------:R-:W-:Y:S02]  /*8100*/  HADD2.F32 R40, -RZ, R65.H1_H1 ;  /* 0x30000041ff287230 */ /* 0x000fe40000004100 */
[C---:B------:R-:W-:Y:S01]  /*8110*/  FFMA R17, R41.reuse, R42, R17 ;  /* 0x0000002a29117223 */ /* 0x040fe20000000011 */
[C---:B------:R-:W-:Y:S01]  /*8120*/  FMUL R23, R38.reuse, R23 ;  /* 0x0000001726177220 */ /* 0x040fe20000400000 */
[--C-:B------:R-:W-:Y:S02]  /*8130*/  HADD2.F32 R42, -RZ, R66.reuse.H0_H0 ;  /* 0x20000042ff2a7230 */ /* 0x100fe40000004100 */
[C---:B------:R-:W-:Y:S01]  /*8140*/  FMUL R20, R38.reuse, R24 ;  /* 0x0000001826147220 */ /* 0x040fe20000400000 */
[C---:B------:R-:W-:Y:S01]  /*8150*/  FFMA R18, R41.reuse, R45, R18 ;  /* 0x0000002d29127223 */ /* 0x040fe20000000012 */
        /* <DEDUP_REMOVED lines=11> */
[----:B------:R-:W-:Y:S01]  /*8210*/  FFMA R27, R41, R42, R27 ;  /* 0x0000002a291b7223 */ /* 0x000fe2000000001b */
        /* <DEDUP_REMOVED lines=17> */
[--C-:B------:R-:W-:Y:S02]  /*8330*/  HADD2.F32 R45, -RZ, R75.reuse.H0_H0 ;  /* 0x2000004bff2d7230 */ /* 0x100fe40000004100 */
[C---:B------:R-:W-:Y:S01]  /*8340*/  FMUL R30, R38.reuse, R34 ;  /* 0x00000022261e7220 */ /* 0x040fe20000400000 */
[----:B------:R-:W-:Y:S02]  /*8350*/  HADD2.F32 R44, -RZ, R75.H1_H1 ;  /* 0x3000004bff2c7230 */ /* 0x000fe40000004100 */
[----:B------:R-:W-:Y:S01]  /*8360*/  FFMA R31, R41, R40, R31 ;  /* 0x00000028291f7223 */ /* 0x000fe2000000001f */
[----:B------:R-:W-:Y:S01]  /*8370*/  FMUL R35, R38, R35 ;  /* 0x0000002326237220 */ /* 0x000fe20000400000 */
[----:B---3--:R-:W-:Y:S01]  /*8380*/  F2FP.F16.F32.PACK_AB R52, R17, R16 ;  /* 0x000000101134723e */ /* 0x008fe200000000ff */
        /* <DEDUP_REMOVED lines=11> */
[----:B------:R-:W-:Y:S02]  /*8440*/  F2FP.F16.F32.PACK_AB R107, R35, R30 ;  /* 0x0000001e236b723e */ /* 0x000fe400000000ff */
[----:B-1----:R-:W-:Y:S03]  /*8450*/  @P6 PRMT R61, R102, 0x654, R61 ;  /* 0x00000654663d6816 */ /* 0x002fe6000000003d */
[----:B------:R4:W-:Y:S01]  /*8460*/  STS.128 [R91+0x2030], R104 ;  /* 0x002030685b007388 */ /* 0x0009e20000000c00 */
[----:B------:R-:W-:Y:S01]  /*8470*/  @!PT LDS RZ, [RZ] ;  /* 0x00000000fffff984 */ /* 0x000fe20000000800 */
[----:B------:R-:W-:Y:S01]  /*8480*/  @!PT LDS RZ, [RZ] ;  /* 0x00000000fffff984 */ /* 0x000fe20000000800 */
[----:B------:R-:W-:Y:S01]  /*8490*/  @!PT LDS RZ, [RZ] ;  /* 0x00000000fffff984 */ /* 0x000fe20000000800 */
[----:B------:R-:W-:Y:S01]  /*84a0*/  @!PT LDS RZ, [RZ] ;  /* 0x00000000fffff984 */ /* 0x000fe20000000800 */
[----:B------:R1:W-:Y:S07]  /*84b0*/  MEMBAR.ALL.CTA ;  /* 0x0000000000007992 */ /* 0x0003ee0000008000 */
[----:B-1----:R-:W1:Y:S02]  /*84c0*/  FENCE.VIEW.ASYNC.S ;  /* 0x00000000000073c6 */ /* 0x002e640000000000 */
[----:B-1----:R-:W-:Y:S06]  /*84d0*/  BAR.SYNC.DEFER_BLOCKING 0x1, 0x80 ;  /* 0x0042000000007b1d */ /* 0x002fec0000010000 */
[----:B------:R-:W-:Y:S05]  /*84e0*/  @P0 BRA `(.L_x_130) ;  /* 0x0000000000380947 */ /* 0x000fea0003800000 */
[----:B------:R-:W-:Y:S02]  /*84f0*/  UIADD3 UR4, UP0, UPT, UR62, 0x680, URZ ;  /* 0x000006803e047890 */ /* 0x000fe4000ff1e0ff */
[----:B------:R-:W-:Y:S02]  /*8500*/  UIADD3 UR13, UPT, UPT, UR49, 0x20, URZ ;  /* 0x00000020310d7890 */ /* 0x000fe4000fffe0ff */
[----:B------:R-:W-:Y:S02]  /*8510*/  UIADD3 UR12, UPT, UPT, UR43, 0x2200, URZ ;  /* 0x000022002b0c7890 */ /* 0x000fe4000fffe0ff */
[----:B------:R-:W-:Y:S01]  /*8520*/  UIADD3.X UR5, UPT, UPT, URZ, UR63, URZ, UP0, !UPT ;  /* 0x0000003fff057290 */ /* 0x000fe200087fe4ff */
[----:B------:R-:W-:Y:S01]  /*8530*/  UMOV UR14, UR50 ;  /* 0x00000032000e7c82 */ /* 0x000fe20008000000 */
[----:B------:R-:W-:Y:S01]  /*8540*/  UMOV UR15, UR36 ;  /* 0x00000024000f7c82 */ /* 0x000fe20008000000 */
[----:B------:R-:W-:Y:S02]  /*8550*/  UIADD3 UR9, UPT, UPT, UR49, 0xa0, URZ ;  /* 0x000000a031097890 */ /* 0x000fe4000fffe0ff */
[----:B------:R-:W-:Y:S01]  /*8560*/  UIADD3 UR8, UPT, UPT, UR43, 0x3200, URZ ;  /* 0x000032002b087890 */ /* 0x000fe2000fffe0ff */
[----:B------:R-:W-:Y:S03]  /*8570*/  UMOV UR10, UR50 ;  /* 0x00000032000a7c82 */ /* 0x000fe60008000000 */
[----:B------:R1:W-:Y:S01]  /*8580*/  UTMASTG.3D [UR12], [UR4] ;  /* 0x0000000c040073b5 */ /* 0x0003e20008010000 */
[----:B------:R-:W-:Y:S04]  /*8590*/  UMOV UR11, UR36 ;  /* 0x00000024000b7c82 */ /* 0x000fe80008000000 */
[----:B------:R1:W-:Y:S01]  /*85a0*/  UTMASTG.3D [UR8], [UR4] ;  /* 0x00000008040073b5 */ /* 0x0003e20008010000 */
[----:B------:R0:W-:Y:S01]  /*85b0*/  UTMACMDFLUSH ;  /* 0x00000000000079b7 */ /* 0x0001e20000000000 */
[----:B-1----:R-:W-:Y:S04]  /*85c0*/  DEPBAR.LE SB0, 0x1 ;  /* 0x000080400000791a */ /* 0x002fe80000000000 */
.L_x_130:
[----:B------:R-:W-:Y:S05]  /*85d0*/  BSYNC.RECONVERGENT B0 ;  /* 0x0000000000007941 */ /* 0x000fea0003800200 */
.L_x_129:
[----:B------:R-:W-:Y:S01]  /*85e0*/  BAR.SYNC.DEFER_BLOCKING 0x1, 0x80 ;  /* 0x0042000000007b1d */ /* 0x000fe20000010000 */
[----:B------:R-:W-:Y:S04]  /*85f0*/  UIADD3 UR4, UPT, UPT, UR46, 0x1, URZ ;  /* 0x000000012e047890 */ /* 0x000fe8000fffe0ff */
[----:B------:R-:W-:Y:S04]  /*8600*/  UISETP.NE.AND UP0, UPT, UR4, 0x4, UPT ;  /* 0x000000040400788c */ /* 0x000fe8000bf05270 */
[----:B------:R-:W-:Y:S01]  /*8610*/  USEL UR44, UR4, URZ, UP0 ;  /* 0x000000ff042c7287 */ /* 0x000fe20008000000 */
[----:B------:R1:W-:Y:S01]  /*8620*/  @P6 SYNCS.ARRIVE.TRANS64.RED.A1T0 RZ, [R61+URZ], RZ ;  /* 0x000000ff3dff69a7 */ /* 0x0003e200081004ff */
[----:B------:R-:W-:Y:S01]  /*8630*/  BSSY B1, `(.L_x_131) ;  /* 0x0000017000017945 */ /* 0x000fe20003800000 */
[----:B------:R-:W3:Y:S02]  /*8640*/  @P6 SYNCS.PHASECHK.TRANS64.TRYWAIT P0, [R62+URZ+0x80], R63 ;  /* 0x0000803f3e0065a7 */ /* 0x000ee400080011ff */
[----:B---3--:R-:W-:Y:S01]  /*8650*/  @P6 SEL R47, RZ, 0x1, !P0 ;  /* 0x00000001ff2f6807 */ /* 0x008fe20004000000 */
[----:B-1----:R-:W-:Y:S06]  /*8660*/  @!P6 BRA `(.L_x_132) ;  /* 0x00000000004ce947 */ /* 0x002fec0003800000 */
        /* <DEDUP_REMOVED lines=9> */
[----:B------:R-:W-:Y:S04]  /*8700*/  SHF.L.U32 R5, R94, 0x1f, RZ ;  /* 0x0000001f5e057819 */ /* 0x000fe800000006ff */
[----:B------:R-:W1:Y:S02]  /*8710*/  SYNCS.PHASECHK.TRANS64.TRYWAIT P0, [R62+URZ+0x80], R5 ;  /* 0x000080053e0075a7 */ /* 0x000e6400080011ff */
[----:B-1----:R-:W-:Y:S05]  /*8720*/  @!P0 BRA `(.L_x_135) ;  /* 0x0000002800488947 */ /* 0x002fea0003800000 */
.L_x_134:
[----:B------:R-:W-:Y:S05]  /*8730*/  BSYNC B0 ;  /* 0x0000000000007941 */ /* 0x000fea0003800000 */
.L_x_133:
[----:B------:R-:W-:Y:S02]  /*8740*/  ISETP.NE.AND P0, PT, R60, RZ, PT ;  /* 0x000000ff3c00720c */ /* 0x000fe40003f05270 */
[----:B------:R-:W-:Y:S11]  /*8750*/  IADD3 R46, PT, PT, R46, 0x1, RZ ;  /* 0x000000012e2e7810 */ /* 0x000ff60007ffe0ff */
[----:B------:R3:W1:Y:S04]  /*8760*/  @P0 LDS.128 R48, [R4] ;  /* 0x0000000004300984 */ /* 0x0006680000000c00 */
[----:B------:R3:W1:Y:S04]  /*8770*/  @P0 LDS.128 R56, [R3+0x10] ;  /* 0x0000100003380984 */ /* 0x0006680000000c00 */
[----:B------:R3:W1:Y:S04]  /*8780*/  @P0 LDS.128 R64, [R2+0x20] ;  /* 0x0000200002400984 */ /* 0x0006680000000c00 */
[----:B------:R3:W1:Y:S02]  /*8790*/  @P0 LDS.128 R72, [R0+0x30] ;  /* 0x0000300000480984 */ /* 0x0006640000000c00 */
.L_x_132:
[----:B------:R-:W-:Y:S05]  /*87a0*/  BSYNC B1 ;  /* 0x0000000000017941 */ /* 0x000fea0003800000 */
.L_x_131:
[----:B---3--:R-:W-:Y:S05]  /*87b0*/  VIADD R0, R39, 0x40 ;  /* 0x0000004027007836 */ /* 0x008fea0000000000 */
[----:B------:R-:W-:Y:S04]  /*87c0*/  SHF.R.U32.HI R0, RZ, 0x15, R0 ;  /* 0x00000015ff007819 */ /* 0x000fe80000011600 */
[----:B------:R-:W-:Y:S11]  /*87d0*/  LOP3.LUT P0, RZ, R0, 0x3, R85, 0x48, !PT ;  /* 0x0000000300ff7812 */ /* 0x000ff60007804855 */
[----:B------:R-:W-:Y:S02]  /*87e0*/  @!UPT UIADD3 URZ, UPT, UPT, URZ, URZ, URZ ;  /* 0x000000fffffff290 */ /* 0x000fe4000fffe0ff */
[----:B------:R-:W-:Y:S05]  /*87f0*/  @!P0 BRA `(.L_x_136) ;  /* 0x0000000000408947 */ /* 0x000fea0003800000 */
[----:B------:R-:W1:Y:S01]  /*8800*/  LDCU.64 UR8, c[0x4][0x70] ;  /* 0x01000e00ff0877ac */ /* 0x000e620008000a00 */
[----:B------:R-:W-:Y:S01]  /*8810*/  MOV R3, 0x0 ;  /* 0x0000000000037802 */ /* 0x000fe20000000f00 */
[----:B------:R-:W-:Y:S02]  /*8820*/  HFMA2 R12, -RZ, RZ, 0, 5.9604644775390625e-08 ;  /* 0x00000001ff0c7431 */ /* 0x000fe400000001ff */
[----:B------:R-:W-:Y:S02]  /*8830*/  IMAD.MOV.U32 R8, RZ, RZ, 0x192 ;  /* 0x00000192ff087424 */ /* 0x000fe400078e00ff */
[----:B------:R-:W-:Y:S01]  /*8840*/  IMAD.MOV.U32 R13, RZ, RZ, RZ ;  /* 0x000000ffff0d7224 */ /* 0x000fe200078e00ff */
[----:B------:R-:W3:Y:S01]  /*8850*/  LDCU.64 UR6, c[0x4][0x78] ;  /* 0x01000f00ff0677ac */ /* 0x000ee20008000a00 */
[----:B------:R-:W2:Y:S01]  /*8860*/  LDC.64 R2, c[0x4][R3] ;  /* 0x0100000003027b82 */ /* 0x000ea20000000a00 */
[----:B------:R-:W5:Y:S01]  /*8870*/  LDCU.64 UR4, c[0x4][0x10] ;  /* 0x01000200ff0477ac */ /* 0x000f620008000a00 */
[----:B-1----:R-:W-:Y:S01]  /*8880*/  MOV R5, UR9 ;  /* 0x0000000900057c02 */ /* 0x002fe20008000f00 */
[----:B------:R-:W-:Y:S01]  /*8890*/  IMAD.U32 R4, RZ, RZ, UR8 ;  /* 0x00000008ff047e24 */ /* 0x000fe2000f8e00ff */
[----:B---3--:R-:W-:Y:S01]  /*88a0*/  MOV R7, UR7 ;  /* 0x0000000700077c02 */ /* 0x008fe20008000f00 */
[----:B------:R-:W-:Y:S01]  /*88b0*/  IMAD.U32 R6, RZ, RZ, UR6 ;  /* 0x00000006ff067e24 */ /* 0x000fe2000f8e00ff */
[----:B-----5:R-:W-:Y:S01]  /*88c0*/  MOV R11, UR5 ;  /* 0x00000005000b7c02 */ /* 0x020fe20008000f00 */
[----:B------:R-:W-:Y:S02]  /*88d0*/  IMAD.U32 R10, RZ, RZ, UR4 ;  /* 0x00000004ff0a7e24 */ /* 0x000fe4000f8e00ff */
[----:B------:R-:W-:Y:S07]  /*88e0*/  LEPC R20, `(.L_x_136) ;  /* 0x000000001014794e */ /* 0x000fee0000000000 */
[----:B--2-4-:R-:W-:Y:S05]  /*88f0*/  CALL.ABS.NOINC R2 ;  /* 0x0000000002007343 */ /* 0x014fea0003c00000 */
.L_x_136:
[----:B------:R-:W-:Y:S05]  /*8900*/  WARPSYNC.ALL ;  /* 0x0000000000007948 */ /* 0x000fea0003800000 */
[----:B------:R-:W-:Y:S01]  /*8910*/  R2UR UR4, R39 ;  /* 0x00000000270472ca */ /* 0x000fe200000e0000 */
[--C-:B-1----:R-:W-:Y:S01]  /*8920*/  HADD2.F32 R40, -RZ, R48.reuse.H0_H0 ;  /* 0x20000030ff287230 */ /* 0x102fe20000004100 */
[----:B------:R-:W-:Y:S01]  /*8930*/  ISETP.NE.AND P6, PT, R100, RZ, PT ;  /* 0x000000ff6400720c */ /* 0x000fe20003fc5270 */
[----:B------:R-:W-:Y:S01]  /*8940*/  HADD2.F32 R43, -RZ, R48.H1_H1 ;  /* 0x30000030ff2b7230 */ /* 0x000fe20000004100 */
[----:B------:R-:W-:Y:S01]  /*8950*/  ISETP.NE.AND P0, PT, R99, RZ, PT ;  /* 0x000000ff6300720c */ /* 0x000fe20003f05270 */
[----:B------:R-:W-:Y:S01]  /*8960*/  HADD2.F32 R42, -RZ, R49.H0_H0 ;  /* 0x20000031ff2a7230 */ /* 0x000fe20000004100 */
[----:B------:R-:W-:Y:S01]  /*8970*/  MOV R61, UR44 ;  /* 0x0000002c003d7c02 */ /* 0x000fe20008000f00 */
[--C-:B------:R-:W-:Y:S01]  /*8980*/  HADD2.F32 R45, -RZ, R51.reuse.H0_H0 ;  /* 0x20000033ff2d7230 */ /* 0x100fe20000004100 */
[----:B------:R-:W-:Y:S01]  /*8990*/  BSSY.RECONVERGENT B0, `(.L_x_137) ;  /* 0x000008d000007945 */ /* 0x000fe20003800200 */
[----:B------:R-:W-:Y:S01]  /*89a0*/  HADD2.F32 R44, -RZ, R51.H1_H1 ;  /* 0x30000033ff2c7230 */ /* 0x000fe20000004100 */
[----:B------:R-:W-:Y:S03]  /*89b0*/  LEA R62, R46, UR43, 0x3 ;  /* 0x0000002b2e3e7c11 */ /* 0x000fe6000f8e18ff */
[----:B------:R-:W1:Y:S02]  /*89c0*/  LDTM.x32 R4, tmem[UR4+0x40] ;  /* 0x00004004000479ee */ /* 0x000e6400082c0000 */
[----:B------:R-:W-:Y:S02]  /*89d0*/  @P6 LEA R61, R61, UR43, 0x3 ;  /* 0x0000002b3d3d6c11 */ /* 0x000fe4000f8e18ff */
[----:B------:R-:W-:Y:S02]  /*89e0*/  @P6 SHF.L.U32 R63, R94, 0x1f, RZ ;  /* 0x0000001f5e3f6819 */ /* 0x000fe400000006ff */
[----:B------:R-:W-:Y:S04]  /*89f0*/  @P6 IADD3 R61, PT, PT, R61, 0xa0, RZ ;  /* 0x000000a03d3d6810 */ /* 0x000fe80007ffe0ff */
[----:B------:R-:W-:Y:S01]  /*8a00*/  @P6 PRMT R61, R102, 0x654, R61 ;  /* 0x00000654663d6816 */ /* 0x000fe2000000003d */
[C---:B-1----:R-:W-:Y:S01]  /*8a10*/  FMUL R0, R38.reuse, R4 ;  /* 0x0000000426007220 */ /* 0x042fe20000400000 */
        /* <DEDUP_REMOVED lines=10> */
[----:B----4-:R-:W-:Y:S01]  /*8ac0*/  F2FP.F16.F32.PACK_AB R68, R2, R0 ;  /* 0x000000000244723e */ /* 0x010fe200000000ff */
[C---:B------:R-:W-:Y:S01]  /*8ad0*/  FFMA R7, R41.reuse, R40, R7 ;  /* 0x0000002829077223 */ /* 0x040fe20000000007 */
[----:B------:R-:W-:Y:S01]  /*8ae0*/  FFMA R4, R41, R43, R4 ;  /* 0x0000002b29047223 */ /* 0x000fe20000000004 */
[C---:B------:R-:W-:Y:S01]  /*8af0*/  FMUL R5, R38.reuse, R9 ;  /* 0x0000000926057220 */ /* 0x040fe20000400000 */
[C---:B------:R-:W-:Y:S01]  /*8b00*/  FMUL R6, R38.reuse, R10 ;  /* 0x0000000a26067220 */ /* 0x040fe20000400000 */
[C---:B------:R-:W-:Y:S01]  /*8b10*/  FMUL R11, R38.reuse, R11 ;  /* 0x0000000b260b7220 */ /* 0x040fe20000400000 */
[--C-:B------:R-:W-:Y:S01]  /*8b20*/  HADD2.F32 R40, -RZ, R56.reuse.H0_H0 ;  /* 0x20000038ff287230 */ /* 0x100fe20000004100 */
[----:B------:R-:W-:Y:S01]  /*8b30*/  F2FP.F16.F32.PACK_AB R69, R7, R3 ;  /* 0x000000030745723e */ /* 0x000fe200000000ff */
[C---:B------:R-:W-:Y:S01]  /*8b40*/  FFMA R5, R41.reuse, R42, R5 ;  /* 0x0000002a29057223 */ /* 0x040fe20000000005 */
[C---:B------:R-:W-:Y:S01]  /*8b50*/  FFMA R6, R41.reuse, R45, R6 ;  /* 0x0000002d29067223 */ /* 0x040fe20000000006 */
[----:B------:R-:W-:Y:S01]  /*8b60*/  FFMA R11, R41, R44, R11 ;  /* 0x0000002c290b7223 */ /* 0x000fe2000000000b */
[C---:B------:R-:W-:Y:S01]  /*8b70*/  FMUL R8, R38.reuse, R12 ;  /* 0x0000000c26087220 */ /* 0x040fe20000400000 */
[----:B------:R-:W-:Y:S01]  /*8b80*/  HADD2.F32 R42, -RZ, R56.H1_H1 ;  /* 0x30000038ff2a7230 */ /* 0x000fe20000004100 */
[----:B------:R-:W-:Y:S01]  /*8b90*/  F2FP.F16.F32.PACK_AB R70, R5, R4 ;  /* 0x000000040546723e */ /* 0x000fe200000000ff */
[C---:B------:R-:W-:Y:S01]  /*8ba0*/  FMUL R9, R38.reuse, R13 ;  /* 0x0000000d26097220 */ /* 0x040fe20000400000 */
[----:B------:R-:W-:Y:S01]  /*8bb0*/  F2FP.F16.F32.PACK_AB R71, R11, R6 ;  /* 0x000000060b47723e */ /* 0x000fe200000000ff */
[C---:B------:R-:W-:Y:S01]  /*8bc0*/  FFMA R8, R41.reuse, R40, R8 ;  /* 0x0000002829087223 */ /* 0x040fe20000000008 */
[--C-:B------:R-:W-:Y:S02]  /*8bd0*/  HADD2.F32 R43, -RZ, R57.reuse.H0_H0 ;  /* 0x20000039ff2b7230 */ /* 0x100fe40000004100 */
[----:B------:R-:W-:Y:S01]  /*8be0*/  FFMA R9, R41, R42, R9 ;  /* 0x0000002a29097223 */ /* 0x000fe20000000009 */
[C---:B------:R-:W-:Y:S01]  /*8bf0*/  FMUL R10, R38.reuse, R14 ;  /* 0x0000000e260a7220 */ /* 0x040fe20000400000 */
[----:B------:R1:W-:Y:S01]  /*8c00*/  STS.128 [R97+0x4000], R68 ;  /* 0x0040004461007388 */ /* 0x0003e20000000c00 */
[----:B------:R-:W-:Y:S02]  /*8c10*/  HADD2.F32 R40, -RZ, R57.H1_H1 ;  /* 0x30000039ff287230 */ /* 0x000fe40000004100 */
[C---:B------:R-:W-:Y:S01]  /*8c20*/  FMUL R15, R38.reuse, R15 ;  /* 0x0000000f260f7220 */ /* 0x040fe20000400000 */
[----:B------:R-:W-:Y:S01]  /*8c30*/  F2FP.F16.F32.PACK_AB R52, R9, R8 ;  /* 0x000000080934723e */ /* 0x000fe200000000ff */
[C---:B------:R-:W-:Y:S01]  /*8c40*/  FFMA R10, R41.reuse, R43, R10 ;  /* 0x0000002b290a7223 */ /* 0x040fe2000000000a */
[--C-:B------:R-:W-:Y:S02]  /*8c50*/  HADD2.F32 R42, -RZ, R58.reuse.H0_H0 ;  /* 0x2000003aff2a7230 */ /* 0x100fe40000004100 */
        /* <DEDUP_REMOVED lines=60> */
[----:B-1----:R-:W-:Y:S01]  /*9020*/  F2FP.F16.F32.PACK_AB R68, R17, R16 ;  /* 0x000000101144723e */ /* 0x002fe200000000ff */
        /* <DEDUP_REMOVED lines=35> */
.L_x_138:
[----:B------:R-:W-:Y:S05]  /*9260*/  BSYNC.RECONVERGENT B0 ;  /* 0x0000000000007941 */ /* 0x000fea0003800200 */
.L_x_137:
[----:B------:R-:W-:Y:S01]  /*9270*/  BAR.SYNC.DEFER_BLOCKING 0x1, 0x80 ;  /* 0x0042000000007b1d */ /* 0x000fe20000010000 */
[----:B------:R-:W-:Y:S04]  /*9280*/  UIADD3 UR4, UPT, UPT, UR44, 0x1, URZ ;  /* 0x000000012c047890 */ /* 0x000fe8000fffe0ff */
[----:B------:R-:W-:Y:S04]  /*9290*/  UISETP.NE.AND UP0, UPT, UR4, 0x4, UPT ;  /* 0x000000040400788c */ /* 0x000fe8000bf05270 */
[----:B------:R-:W-:Y:S01]  /*92a0*/  USEL UR46, UR4, URZ, UP0 ;  /* 0x000000ff042e7287 */ /* 0x000fe20008000000 */
[----:B------:R1:W-:Y:S01]  /*92b0*/  @P6 SYNCS.ARRIVE.TRANS64.RED.A1T0 RZ, [R61+URZ], RZ ;  /* 0x000000ff3dff69a7 */ /* 0x0003e200081004ff */
[----:B------:R-:W-:Y:S01]  /*92c0*/  BSSY B1, `(.L_x_139) ;  /* 0x0000017000017945 */ /* 0x000fe20003800000 */
[----:B------:R-:W4:Y:S02]  /*92d0*/  @P6 SYNCS.PHASECHK.TRANS64.TRYWAIT P0, [R62+URZ+0x80], R63 ;  /* 0x0000803f3e0065a7 */ /* 0x000f2400080011ff */
[----:B----4-:R-:W-:Y:S01]  /*92e0*/  @P6 SEL R47, RZ, 0x1, !P0 ;  /* 0x00000001ff2f6807 */ /* 0x010fe20004000000 */
        /* <DEDUP_REMOVED lines=13> */
.L_x_142:
[----:B------:R-:W-:Y:S05]  /*93c0*/  BSYNC B0 ;  /* 0x0000000000007941 */ /* 0x000fea0003800000 */
.L_x_141:
[----:B------:R-:W-:Y:S11]  /*93d0*/  ISETP.NE.AND P0, PT, R60, RZ, PT ;  /* 0x000000ff3c00720c */ /* 0x000ff60003f05270 */
[----:B------:R-:W-:Y:S02]  /*93e0*/  @!UPT UIADD3 URZ, UPT, UPT, URZ, URZ, URZ ;  /* 0x000000fffffff290 */ /* 0x000fe4000fffe0ff */
[----:B------:R4:W1:Y:S04]  /*93f0*/  @P0 LDS.128 R48, [R3] ;  /* 0x0000000003300984 */ /* 0x0008680000000c00 */
[----:B------:R4:W1:Y:S04]  /*9400*/  @P0 LDS.128 R56, [R2+0x10] ;  /* 0x0000100002380984 */ /* 0x0008680000000c00 */
[----:B------:R4:W1:Y:S04]  /*9410*/  @P0 LDS.128 R64, [R0+0x20] ;  /* 0x0000200000400984 */ /* 0x0008680000000c00 */
[----:B------:R4:W1:Y:S02]  /*9420*/  @P0 LDS.128 R72, [R46+0x30] ;  /* 0x000030002e480984 */ /* 0x0008640000000c00 */
.L_x_140:
[----:B------:R-:W-:Y:S05]  /*9430*/  BSYNC B1 ;  /* 0x0000000000017941 */ /* 0x000fea0003800000 */
.L_x_139:
[----:B----4-:R-:W-:Y:S05]  /*9440*/  VIADD R0, R39, 0x60 ;  /* 0x0000006027007836 */ /* 0x010fea0000000000 */
        /* <DEDUP_REMOVED lines=9> */
[----:B------:R-:W4:Y:S01]  /*94e0*/  LDCU.64 UR6, c[0x4][0x78] ;  /* 0x01000f00ff0677ac */ /* 0x000f220008000a00 */
[----:B------:R-:W2:Y:S01]  /*94f0*/  LDC.64 R2, c[0x4][R3] ;  /* 0x0100000003027b82 */ /* 0x000ea20000000a00 */
[----:B------:R-:W5:Y:S01]  /*9500*/  LDCU.64 UR4, c[0x4][0x10] ;  /* 0x01000200ff0477ac */ /* 0x000f620008000a00 */
[----:B-1----:R-:W-:Y:S01]  /*9510*/  MOV R5, UR9 ;  /* 0x0000000900057c02 */ /* 0x002fe20008000f00 */
[----:B------:R-:W-:Y:S01]  /*9520*/  IMAD.U32 R4, RZ, RZ, UR8 ;  /* 0x00000008ff047e24 */ /* 0x000fe2000f8e00ff */
[----:B----4-:R-:W-:Y:S01]  /*9530*/  MOV R7, UR7 ;  /* 0x0000000700077c02 */ /* 0x010fe20008000f00 */
[----:B------:R-:W-:Y:S01]  /*9540*/  IMAD.U32 R6, RZ, RZ, UR6 ;  /* 0x00000006ff067e24 */ /* 0x000fe2000f8e00ff */
[----:B-----5:R-:W-:Y:S01]  /*9550*/  MOV R11, UR5 ;  /* 0x00000005000b7c02 */ /* 0x020fe20008000f00 */
[----:B------:R-:W-:Y:S02]  /*9560*/  IMAD.U32 R10, RZ, RZ, UR4 ;  /* 0x00000004ff0a7e24 */ /* 0x000fe4000f8e00ff */
[----:B------:R-:W-:Y:S07]  /*9570*/  LEPC R20, `(.L_x_144) ;  /* 0x000000001014794e */ /* 0x000fee0000000000 */
[----:B--23--:R-:W-:Y:S05]  /*9580*/  CALL.ABS.NOINC R2 ;  /* 0x0000000002007343 */ /* 0x00cfea0003c00000 */
.L_x_144:
[----:B------:R-:W-:Y:S01]  /*9590*/  ISETP.NE.AND P0, PT, R99, RZ, PT ;  /* 0x000000ff6300720c */ /* 0x000fe20003f05270 */
[----:B------:R-:W-:Y:S05]  /*95a0*/  WARPSYNC.ALL ;  /* 0x0000000000007948 */ /* 0x000fea0003800000 */
[----:B------:R-:W-:Y:S01]  /*95b0*/  R2UR UR4, R39 ;  /* 0x00000000270472ca */ /* 0x000fe200000e0000 */
[--C-:B-1----:R-:W-:Y:S01]  /*95c0*/  HADD2.F32 R40, -RZ, R48.reuse.H0_H0 ;  /* 0x20000030ff287230 */ /* 0x102fe20000004100 */
[----:B------:R-:W-:Y:S01]  /*95d0*/  IADD3 R101, PT, PT, R101, 0x110, RZ ;  /* 0x0000011065657810 */ /* 0x000fe20007ffe0ff */
[----:B------:R-:W-:Y:S01]  /*95e0*/  HADD2.F32 R42, -RZ, R48.H1_H1 ;  /* 0x30000030ff2a7230 */ /* 0x000fe20000004100 */
[----:B------:R-:W-:Y:S01]  /*95f0*/  BSSY.RECONVERGENT B0, `(.L_x_145) ;  /* 0x000008d000007945 */ /* 0x000fe20003800200 */
[--C-:B------:R-:W-:Y:S01]  /*9600*/  HADD2.F32 R43, -RZ, R49.reuse.H0_H0 ;  /* 0x20000031ff2b7230 */ /* 0x100fe20000004100 */
[----:B------:R-:W-:Y:S01]  /*9610*/  LOP3.LUT R101, R101, 0xfefffff8, RZ, 0xc0, !PT ;  /* 0xfefffff865657812 */ /* 0x000fe200078ec0ff */
[----:B------:R-:W-:Y:S02]  /*9620*/  HADD2.F32 R44, -RZ, R49.H1_H1 ;  /* 0x30000031ff2c7230 */ /* 0x000fe40000004100 */
[--C-:B------:R-:W-:Y:S02]  /*9630*/  HADD2.F32 R45, -RZ, R50.reuse.H0_H0 ;  /* 0x20000032ff2d7230 */ /* 0x100fe40000004100 */
[----:B------:R-:W-:Y:S02]  /*9640*/  HADD2.F32 R46, -RZ, R50.H1_H1 ;  /* 0x30000032ff2e7230 */ /* 0x000fe40000004100 */
[----:B------:R-:W1:Y:S01]  /*9650*/  LDTM.x32 R4, tmem[UR4+0x60] ;  /* 0x00006004000479ee */ /* 0x000e6200082c0000 */
[----:B------:R-:W-:Y:S01]  /*9660*/  NOP ;  /* 0x0000000000007918 */ /* 0x000fe20000000000 */
[----:B-1----:R1:W-:Y:S01]  /*9670*/  SYNCS.ARRIVE.TRANS64.RED.A1T0 RZ, [R101+URZ], RZ ;  /* 0x000000ff65ff79a7 */ /* 0x0023e200081004ff */
[--C-:B------:R-:W-:Y:S02]  /*9680*/  HADD2.F32 R47, -RZ, R51.reuse.H0_H0 ;  /* 0x20000033ff2f7230 */ /* 0x100fe40000004100 */
[----:B------:R-:W-:Y:S02]  /*9690*/  HADD2.F32 R48, -RZ, R51.H1_H1 ;  /* 0x30000033ff307230 */ /* 0x000fe40000004100 */
[--C-:B------:R-:W-:Y:S02]  /*96a0*/  HADD2.F32 R49, -RZ, R56.reuse.H0_H0 ;  /* 0x20000038ff317230 */ /* 0x100fe40000004100 */
[----:B------:R-:W-:Y:S02]  /*96b0*/  HADD2.F32 R51, -RZ, R56.H1_H1 ;  /* 0x30000038ff337230 */ /* 0x000fe40000004100 */
[--C-:B------:R-:W-:Y:S02]  /*96c0*/  HADD2.F32 R50, -RZ, R57.reuse.H0_H0 ;  /* 0x20000039ff327230 */ /* 0x100fe40000004100 */
[----:B---3--:R-:W-:Y:S02]  /*96d0*/  HADD2.F32 R52, -RZ, R57.H1_H1 ;  /* 0x30000039ff347230 */ /* 0x008fe40000004100 */
[--C-:B------:R-:W-:Y:S02]  /*96e0*/  HADD2.F32 R53, -RZ, R58.reuse.H0_H0 ;  /* 0x2000003aff357230 */ /* 0x100fe40000004100 */
[----:B------:R-:W-:Y:S02]  /*96f0*/  HADD2.F32 R54, -RZ, R58.H1_H1 ;  /* 0x3000003aff367230 */ /* 0x000fe40000004100 */
[--C-:B------:R-:W-:Y:S02]  /*9700*/  HADD2.F32 R55, -RZ, R59.reuse.H0_H0 ;  /* 0x2000003bff377230 */ /* 0x100fe40000004100 */
[----:B------:R-:W-:Y:S02]  /*9710*/  HADD2.F32 R56, -RZ, R59.H1_H1 ;  /* 0x3000003bff387230 */ /* 0x000fe40000004100 */
[--C-:B------:R-:W-:Y:S02]  /*9720*/  HADD2.F32 R57, -RZ, R64.reuse.H0_H0 ;  /* 0x20000040ff397230 */ /* 0x100fe40000004100 */
[C---:B------:R-:W-:Y:S01]  /*9730*/  FMUL R4, R38.reuse, R4 ;  /* 0x0000000426047220 */ /* 0x040fe20000400000 */
[C---:B------:R-:W-:Y:S01]  /*9740*/  FMUL R5, R38.reuse, R5 ;  /* 0x0000000526057220 */ /* 0x040fe20000400000 */
[C---:B------:R-:W-:Y:S01]  /*9750*/  FMUL R6, R38.reuse, R6 ;  /* 0x0000000626067220 */ /* 0x040fe20000400000 */
[C---:B------:R-:W-:Y:S01]  /*9760*/  FMUL R7, R38.reuse, R7 ;  /* 0x0000000726077220 */ /* 0x040fe20000400000 */
[C---:B------:R-:W-:Y:S01]  /*9770*/  FFMA R4, R41.reuse, R40, R4 ;  /* 0x0000002829047223 */ /* 0x040fe20000000004 */
[C---:B------:R-:W-:Y:S01]  /*9780*/  FFMA R5, R41.reuse, R42, R5 ;  /* 0x0000002a29057223 */ /* 0x040fe20000000005 */
[C---:B------:R-:W-:Y:S01]  /*9790*/  FFMA R6, R41.reuse, R43, R6 ;  /* 0x0000002b29067223 */ /* 0x040fe20000000006 */
[----:B------:R-:W-:Y:S01]  /*97a0*/  FFMA R7, R41, R44, R7 ;  /* 0x0000002c29077223 */ /* 0x000fe20000000007 */
[C---:B------:R-:W-:Y:S01]  /*97b0*/  FMUL R8, R38.reuse, R8 ;  /* 0x0000000826087220 */ /* 0x040fe20000400000 */
[C---:B------:R-:W-:Y:S01]  /*97c0*/  FMUL R9, R38.reuse, R9 ;  /* 0x0000000926097220 */ /* 0x040fe20000400000 */
[----:B------:R-:W-:Y:S01]  /*97d0*/  F2FP.F16.F32.PACK_AB R104, R5, R4 ;  /* 0x000000040568723e */ /* 0x000fe200000000ff */
[C---:B------:R-:W-:Y:S01]  /*97e0*/  FMUL R10, R38.reuse, R10 ;  /* 0x0000000a260a7220 */ /* 0x040fe20000400000 */
[----:B------:R-:W-:Y:S01]  /*97f0*/  F2FP.F16.F32.PACK_AB R105, R7, R6 ;  /* 0x000000060769723e */ /* 0x000fe200000000ff */
[C---:B------:R-:W-:Y:S01]  /*9800*/  FFMA R8, R41.reuse, R45, R8 ;  /* 0x0000002d29087223 */ /* 0x040fe20000000008 */
[C---:B------:R-:W-:Y:S01]  /*9810*/  FFMA R9, R41.reuse, R46, R9 ;  /* 0x0000002e29097223 */ /* 0x040fe20000000009 */
[----:B------:R-:W-:Y:S01]  /*9820*/  FFMA R10, R41, R47, R10 ;  /* 0x0000002f290a7223 */ /* 0x000fe2000000000a */
[C---:B------:R-:W-:Y:S01]  /*9830*/  FMUL R11, R38.reuse, R11 ;  /* 0x0000000b260b7220 */ /* 0x040fe20000400000 */
[C---:B------:R-:W-:Y:S01]  /*9840*/  FMUL R0, R38.reuse, R12 ;  /* 0x0000000c26007220 */ /* 0x040fe20000400000 */
[C---:B------:R-:W-:Y:S01]  /*9850*/  FMUL R2, R38.reuse, R13 ;  /* 0x0000000d26027220 */ /* 0x040fe20000400000 */
[----:B------:R-:W-:Y:S01]  /*9860*/  F2FP.F16.F32.PACK_AB R106, R9, R8 ;  /* 0x00000008096a723e */ /* 0x000fe200000000ff */
[C---:B------:R-:W-:Y:S01]  /*9870*/  FFMA R11, R41.reuse, R48, R11 ;  /* 0x00000030290b7223 */ /* 0x040fe2000000000b */
[C---:B------:R-:W-:Y:S01]  /*9880*/  FFMA R0, R41.reuse, R49, R0 ;  /* 0x0000003129007223 */ /* 0x040fe20000000000 */
[C---:B------:R-:W-:Y:S01]  /*9890*/  FFMA R2, R41.reuse, R51, R2 ;  /* 0x0000003329027223 */ /* 0x040fe20000000002 */
[C---:B------:R-:W-:Y:S01]  /*98a0*/  FMUL R3, R38.reuse, R14 ;  /* 0x0000000e26037220 */ /* 0x040fe20000400000 */
[C---:B------:R-:W-:Y:S01]  /*98b0*/  FMUL R15, R38.reuse, R15 ;  /* 0x0000000f260f7220 */ /* 0x040fe20000400000 */
[C---:B------:R-:W-:Y:S01]  /*98c0*/  FMUL R12, R38.reuse, R16 ;  /* 0x00000010260c7220 */ /* 0x040fe20000400000 */
[C---:B------:R-:W-:Y:S01]  /*98d0*/  FMUL R13, R38.reuse, R17 ;  /* 0x00000011260d7220 */ /* 0x040fe20000400000 */
[C---:B------:R-:W-:Y:S01]  /*98e0*/  FFMA R3, R41.reuse, R50, R3 ;  /* 0x0000003229037223 */ /* 0x040fe20000000003 */
[C---:B------:R-:W-:Y:S01]  /*98f0*/  FMUL R14, R38.reuse, R18 ;  /* 0x00000012260e7220 */ /* 0x040fe20000400000 */
[----:B------:R-:W-:Y:S01]  /*9900*/  FFMA R15, R41, R52, R15 ;  /* 0x00000034290f7223 */ /* 0x000fe2000000000f */
[C---:B------:R-:W-:Y:S01]  /*9910*/  FMUL R19, R38.reuse, R19 ;  /* 0x0000001326137220 */ /* 0x040fe20000400000 */
[----:B------:R-:W-:Y:S01]  /*9920*/  F2FP.F16.F32.PACK_AB R107, R11, R10 ;  /* 0x0000000a0b6b723e */ /* 0x000fe200000000ff */
[C---:B------:R-:W-:Y:S01]  /*9930*/  FFMA R12, R41.reuse, R53, R12 ;  /* 0x00000035290c7223 */ /* 0x040fe2000000000c */
[----:B------:R-:W-:Y:S02]  /*9940*/  HADD2.F32 R58, -RZ, R64.H1_H1 ;  /* 0x30000040ff3a7230 */ /* 0x000fe40000004100 */
[C---:B------:R-:W-:Y:S01]  /*9950*/  FMUL R16, R38.reuse, R20 ;  /* 0x0000001426107220 */ /* 0x040fe20000400000 */
[C---:B------:R-:W-:Y:S01]  /*9960*/  FFMA R13, R41.reuse, R54, R13 ;  /* 0x00000036290d7223 */ /* 0x040fe2000000000d */
[----:B------:R1:W-:Y:S01]  /*9970*/  STS.128 [R97+0x6000], R104 ;  /* 0x0060006861007388 */ /* 0x0003e20000000c00 */
[--C-:B------:R-:W-:Y:S02]  /*9980*/  HADD2.F32 R59, -RZ, R65.reuse.H0_H0 ;  /* 0x20000041ff3b7230 */ /* 0x100fe40000004100 */
[C---:B------:R-:W-:Y:S01]  /*9990*/  FMUL R17, R38.reuse, R21 ;  /* 0x0000001526117220 */ /* 0x040fe20000400000 */
[C---:B------:R-:W-:Y:S01]  /*99a0*/  FFMA R14, R41.reuse, R55, R14 ;  /* 0x00000037290e7223 */ /* 0x040fe2000000000e */
[----:B------:R-:W-:Y:S02]  /*99b0*/  HADD2.F32 R60, -RZ, R65.H1_H1 ;  /* 0x30000041ff3c7230 */ /* 0x000fe40000004100 */
[C---:B------:R-:W-:Y:S01]  /*99c0*/  FMUL R18, R38.reuse, R22 ;  /* 0x0000001626127220 */ /* 0x040fe20000400000 */
[C---:B------:R-:W-:Y:S01]  /*99d0*/  FFMA R19, R41.reuse, R56, R19 ;  /* 0x0000003829137223 */ /* 0x040fe20000000013 */
        /* <DEDUP_REMOVED lines=13> */
[----:B------:R-:W-:Y:S01]  /*9ab0*/  FMUL R27, R38, R27 ;  /* 0x0000001b261b7220 */ /* 0x000fe20000400000 */
[----:B------:R-:W-:Y:S01]  /*9ac0*/  F2FP.F16.F32.PACK_AB R108, R2, R0 ;  /* 0x00000000026c723e */ /* 0x000fe200000000ff */
[----:B------:R-:W-:Y:S01]  /*9ad0*/  FFMA R20, R41, R61, R20 ;  /* 0x0000003d29147223 */ /* 0x000fe20000000014 */
[----:B------:R-:W-:Y:S01]  /*9ae0*/  F2FP.F16.F32.PACK_AB R109, R15, R3 ;  /* 0x000000030f6d723e */ /* 0x000fe200000000ff */
[----:B------:R-:W-:Y:S01]  /*9af0*/  HADD2.F32 R66, -RZ, R72.H1_H1 ;  /* 0x30000048ff427230 */ /* 0x000fe20000004100 */
[----:B------:R-:W-:Y:S01]  /*9b00*/  F2FP.F16.F32.PACK_AB R110, R13, R12 ;  /* 0x0000000c0d6e723e */ /* 0x000fe200000000ff */
[C---:B------:R-:W-:Y:S01]  /*9b10*/  FMUL R24, R38.reuse, R28 ;  /* 0x0000001c26187220 */ /* 0x040fe20000400000 */
[----:B------:R-:W-:Y:S01]  /*9b20*/  F2FP.F16.F32.PACK_AB R111, R19, R14 ;  /* 0x0000000e136f723e */ /* 0x000fe200000000ff */
[C---:B------:R-:W-:Y:S01]  /*9b30*/  FFMA R21, R41.reuse, R62, R21 ;  /* 0x0000003e29157223 */ /* 0x040fe20000000015 */
[--C-:B------:R-:W-:Y:S02]  /*9b40*/  HADD2.F32 R67, -RZ, R73.reuse.H0_H0 ;  /* 0x20000049ff437230 */ /* 0x100fe40000004100 */
[C---:B------:R-:W-:Y:S01]  /*9b50*/  FMUL R25, R38.reuse, R29 ;  /* 0x0000001d26197220 */ /* 0x040fe20000400000 */
[C---:B------:R-:W-:Y:S01]  /*9b60*/  FFMA R22, R41.reuse, R63, R22 ;  /* 0x0000003f29167223 */ /* 0x040fe20000000016 */
[----:B------:R1:W-:Y:S01]  /*9b70*/  STS.128 [R96+0x6010], R108 ;  /* 0x0060106c60007388 */ /* 0x0003e20000000c00 */
        /* <DEDUP_REMOVED lines=51> */
[----:B---3--:R-:W-:Y:S04]  /*9eb0*/  DEPBAR.LE SB0, 0x1 ;  /* 0x000080400000791a */ /* 0x008fe80000000000 */
.L_x_146:
[----:B------:R-:W-:Y:S05]  /*9ec0*/  BSYNC.RECONVERGENT B0 ;  /* 0x0000000000007941 */ /* 0x000fea0003800200 */
.L_x_145:
[----:B------:R-:W-:Y:S01]  /*9ed0*/  BAR.SYNC.DEFER_BLOCKING 0x1, 0x80 ;  /* 0x0042000000007b1d */ /* 0x000fe20000010000 */
[----:B------:R-:W-:Y:S01]  /*9ee0*/  UISETP.NE.AND UP0, UPT, UR47, -0x4, UPT ;  /* 0xfffffffc2f00788c */ /* 0x000fe2000bf05270 */
[----:B------:R-:W-:Y:S08]  /*9ef0*/  IADD3 R0, PT, PT, R36, 0x1, RZ ;  /* 0x0000000124007810 */ /* 0x000ff00007ffe0ff */
[----:B------:R-:W-:Y:S05]  /*9f00*/  BRA.U !UP0, `(.L_x_147) ;  /* 0x0000000108247547 */ /* 0x000fea000b800000 */
[----:B------:R-:W-:Y:S01]  /*9f10*/  ISETP.NE.AND P0, PT, R100, RZ, PT ;  /* 0x000000ff6400720c */ /* 0x000fe20003f05270 */
[----:B------:R-:W-:Y:S01]  /*9f20*/  IMAD.U32 R2, RZ, RZ, UR46 ;  /* 0x0000002eff027e24 */ /* 0x000fe2000f8e00ff */
[----:B------:R-:W-:Y:S04]  /*9f30*/  UIADD3 UR4, UPT, UPT, UR46, 0x1, URZ ;  /* 0x000000012e047890 */ /* 0x000fe8000fffe0ff */
[----:B------:R-:W-:Y:S04]  /*9f40*/  UISETP.NE.AND UP0, UPT, UR4, 0x4, UPT ;  /* 0x000000040400788c */ /* 0x000fe8000bf05270 */
[----:B------:R-:W-:Y:S03]  /*9f50*/  USEL UR46, UR4, URZ, UP0 ;  /* 0x000000ff042e7287 */ /* 0x000fe60008000000 */
[----:B------:R-:W-:Y:S05]  /*9f60*/  @P0 LEA R2, R2, UR43, 0x3 ;  /* 0x0000002b02020c11 */ /* 0x000fea000f8e18ff */
[----:B------:R-:W-:Y:S05]  /*9f70*/  @P0 VIADD R3, R2, 0xa0 ;  /* 0x000000a002030836 */ /* 0x000fea0000000000 */
[----:B------:R-:W-:Y:S04]  /*9f80*/  @P0 PRMT R3, R102, 0x654, R3 ;  /* 0x0000065466030816 */ /* 0x000fe80000000003 */
[----:B------:R3:W-:Y:S03]  /*9f90*/  @P0 SYNCS.ARRIVE.TRANS64.RED.A1T0 RZ, [R3+URZ], RZ ;  /* 0x000000ff03ff09a7 */ /* 0x0007e600081004ff */
.L_x_147:
[----:B------:R-:W-:Y:S01]  /*9fa0*/  R2UR UR5, R86 ;  /* 0x00000000560572ca */ /* 0x000fe200000e0000 */
[----:B------:R-:W-:Y:S01]  /*9fb0*/  UISETP.NE.AND UP0, UPT, UR61, URZ, UPT ;  /* 0x000000ff3d00728c */ /* 0x000fe2000bf05270 */
[----:B------:R-:W-:Y:S01]  /*9fc0*/  R2UR UR4, R87 ;  /* 0x00000000570472ca */ /* 0x000fe200000e0000 */
[----:B------:R-:W-:Y:S01]  /*9fd0*/  UIADD3 UR47, UPT, UPT, UR47, 0x4, URZ ;  /* 0x000000042f2f7890 */ /* 0x000fe2000fffe0ff */
[----:B------:R-:W-:Y:S01]  /*9fe0*/  ISETP.NE.AND P0, PT, R90, 0x2, PT ;  /* 0x000000025a00780c */ /* 0x000fe20003f05270 */
[----:B------:R-:W-:Y:S01]  /*9ff0*/  UMOV UR36, UR60 ;  /* 0x0000003c00247c82 */ /* 0x000fe20008000000 */
[----:B------:R-:W-:Y:S02]  /*a000*/  ISETP.NE.AND P1, PT, R0, 0x4, PT ;  /* 0x000000040000780c */ /* 0x000fe40003f25270 */
[----:B---3--:R-:W-:Y:S02]  /*a010*/  SEL R3, RZ, 0x1, P0 ;  /* 0x00000001ff037807 */ /* 0x008fe40000000000 */
[----:B------:R-:W-:Y:S02]  /*a020*/  SEL R2, RZ, 0x1, P1 ;  /* 0x00000001ff027807 */ /* 0x000fe40000800000 */
[----:B------:R-:W-:Y:S01]  /*a030*/  LOP3.LUT R92, R92, R3, RZ, 0x3c, !PT ;  /* 0x000000035c5c7212 */ /* 0x000fe200078e3cff */
[----:B------:R-:W-:Y:S01]  /*a040*/  UIADD3 UR26, UPT, UPT, UR37, UR5, URZ ;  /* 0x00000005251a7290 */ /* 0x000fe2000fffe0ff */
[----:B------:R-:W-:Y:S01]  /*a050*/  LOP3.LUT R93, R93, R2, RZ, 0x3c, !PT ;  /* 0x000000025d5d7212 */ /* 0x000fe200078e3cff */
[----:B------:R-:W-:Y:S01]  /*a060*/  UIADD3 UR20, UPT, UPT, UR38, UR4, URZ ;  /* 0x0000000426147290 */ /* 0x000fe2000fffe0ff */
[----:B------:R-:W-:Y:S02]  /*a070*/  SEL R90, R90, RZ, P0 ;  /* 0x000000ff5a5a7207 */ /* 0x000fe40000000000 */
[----:B------:R-:W-:Y:S01]  /*a080*/  SEL R36, R0, RZ, P1 ;  /* 0x000000ff00247207 */ /* 0x000fe20000800000 */
[----:B------:R-:W-:Y:S08]  /*a090*/  BRA.U UP0, `(.L_x_148) ;  /* 0xffffffbd00c07547 */ /* 0x000ff0000b83ffff */
[----:B------:R-:W3:Y:S01]  /*a0a0*/  LDCU.64 UR4, c[0x0][0x888] ;  /* 0x00011100ff0477ac */ /* 0x000ee20008000a00 */
[----:B------:R-:W4:Y:S01]  /*a0b0*/  LDCU.64 UR6, c[0x0][0x890] ;  /* 0x00011200ff0677ac */ /* 0x000f220008000a00 */
[----:B---3--:R-:W-:Y:S02]  /*a0c0*/  ISETP.NE.U32.AND P2, PT, RZ, UR4, PT ;  /* 0x00000004ff007c0c */ /* 0x008fe4000bf45070 */
[----:B----4-:R-:W-:Y:S02]  /*a0d0*/  ISETP.NE.U32.AND P1, PT, RZ, UR6, PT ;  /* 0x00000006ff007c0c */ /* 0x010fe4000bf25070 */
[----:B------:R-:W-:Y:S02]  /*a0e0*/  ISETP.NE.AND.EX P2, PT, RZ, UR5, PT, P2 ;  /* 0x00000005ff007c0c */ /* 0x000fe4000bf45320 */
[----:B------:R-:W-:-:S13]  /*a0f0*/  ISETP.NE.AND.EX P0, PT, RZ, UR7, PT, P1 ;  /* 0x00000007ff007c0c */ /* 0x000fda000bf05310 */
[----:B------:R-:W-:Y:S05]  /*a100*/  @P2 BRA P0, `(.L_x_149) ;  /* 0x00000000003c2947 */ /* 0x000fea0000000000 */
[----:B------:R-:W-:-:S13]  /*a110*/  ISETP.NE.AND.EX P1, PT, RZ, UR7, PT, P1 ;  /* 0x00000007ff007c0c */ /* 0x000fda000bf25310 */
[----:B------:R-:W-:Y:S05]  /*a120*/  @P1 BRA `(.L_x_150) ;  /* 0x00000000000c1947 */ /* 0x000fea0003800000 */
[----:B------:R-:W-:-:S13]  /*a130*/  FSETP.NEU.AND P0, PT, R41, RZ, PT ;  /* 0x000000ff2900720b */ /* 0x000fda0003f0d000 */
[----:B------:R-:W-:Y:S05]  /*a140*/  @!P0 EXIT ;  /* 0x000000000000894d */ /* 0x000fea0003800000 */
[----:B------:R-:W-:Y:S05]  /*a150*/  BRA `(.L_x_149) ;  /* 0x0000000000287947 */ /* 0x000fea0003800000 */
.L_x_150:
[----:B------:R-:W-:Y:S01]  /*a160*/  ISETP.NE.AND P0, PT, R89, RZ, PT ;  /* 0x000000ff5900720c */ /* 0x000fe20003f05270 */
[----:B------:R-:W-:-:S12]  /*a170*/  BSSY.RECONVERGENT B0, `(.L_x_149) ;  /* 0x0000008000007945 */ /* 0x000fd80003800200 */
[----:B------:R-:W-:Y:S05]  /*a180*/  @P0 BRA `(.L_x_151) ;  /* 0x0000000000100947 */ /* 0x000fea0003800000 */
[----:B------:R-:W-:-:S04]  /*a190*/  ISETP.NE.U32.AND P0, PT, RZ, UR4, PT ;  /* 0x00000004ff007c0c */ /* 0x000fc8000bf05070 */
[----:B------:R-:W-:-:S13]  /*a1a0*/  ISETP.NE.AND.EX P0, PT, RZ, UR5, PT, P0 ;  /* 0x00000005ff007c0c */ /* 0x000fda000bf05300 */
[----:B------:R-:W-:Y:S05]  /*a1b0*/  @!P0 EXIT ;  /* 0x000000000000894d */ /* 0x000fea0003800000 */
[----:B------:R-:W-:Y:S05]  /*a1c0*/  BRA `(.L_x_152) ;  /* 0x0000000000087947 */ /* 0x000fea0003800000 */
.L_x_151:
[----:B------:R-:W-:-:S13]  /*a1d0*/  FSETP.NEU.AND P0, PT, R41, RZ, PT ;  /* 0x000000ff2900720b */ /* 0x000fda0003f0d000 */
[----:B------:R-:W-:Y:S05]  /*a1e0*/  @!P0 EXIT ;  /* 0x000000000000894d */ /* 0x000fea0003800000 */
.L_x_152:
[----:B------:R-:W-:Y:S05]  /*a1f0*/  BSYNC.RECONVERGENT B0 ;  /* 0x0000000000007941 */ /* 0x000fea0003800200 */
.L_x_149:
[----:B------:R-:W3:Y:S01]  /*a200*/  S2UR UR7, SR_CgaCtaId ;  /* 0x00000000000779c3 */ /* 0x000ee20000008800 */
[----:B------:R-:W-:Y:S01]  /*a210*/  ULEA UR6, UR46, UR43, 0x3 ;  /* 0x0000002b2e067291 */ /* 0x000fe2000f8e18ff */
[----:B------:R-:W-:-:S04]  /*a220*/  DEPBAR.LE SB0, 0x0 ;  /* 0x000080000000791a */ /* 0x000fc80000000000 */
[----:B------:R-:W-:-:S04]  /*a230*/  UIADD3 UR6, UPT, UPT, UR6, 0xa0, URZ ;  /* 0x000000a006067890 */ /* 0x000fc8000fffe0ff */
[----:B---3--:R-:W-:-:S09]  /*a240*/  UPRMT UR6, UR7, 0x654, UR6 ;  /* 0x0000065407067896 */ /* 0x008fd20008000006 */
[----:B------:R-:W-:Y:S01]  /*a250*/  SYNCS.ARRIVE.TRANS64.RED.A1T0 RZ, [UR6], RZ ;  /* 0x000000ffffff79a7 */ /* 0x000fe20008100406 */
[----:B------:R-:W-:Y:S05]  /*a260*/  EXIT ;  /* 0x000000000000794d */ /* 0x000fea0003800000 */
.L_x_24:
[----:B----4-:R4:W1:Y:S02]  /*a270*/  SYNCS.PHASECHK.TRANS64.TRYWAIT P0, [R0+URZ+0x140], R3 ;  /* 0x00014003000075a7 */ /* 0x01086400080011ff */
[----:B-1----:R-:W-:Y:S05]  /*a280*/  @!P0 NANOSLEEP.SYNCS 0x989680 ;  /* 0x009896800000895d */ /* 0x002fea0003900000 */
[----:B------:R-:W1:Y:S02]  /*a290*/  @!P0 SYNCS.PHASECHK.TRANS64 P0, [R0+URZ+0x140], R3 ;  /* 0x00014003000085a7 */ /* 0x000e6400080010ff */
[----:B-1----:R-:W-:Y:S05]  /*a2a0*/  @!P0 BRA `(.L_x_24) ;  /* 0xfffffffc00f08947 */ /* 0x002fea000383ffff */
[----:B------:R-:W-:Y:S05]  /*a2b0*/  BRA `(.L_x_153) ;  /* 0xffffff78009c7947 */ /* 0x000fea000383ffff */
.L_x_27:
[----:B-1----:R-:W-:-:S07]  /*a2c0*/  MOV R0, UR33 ;  /* 0x0000002100007c02 */ /* 0x002fce0008000f00 */
.L_x_154:
[----:B-1----:R1:W4:Y:S02]  /*a2d0*/  SYNCS.PHASECHK.TRANS64.TRYWAIT P0, [R0+URZ+0x40], R3 ;  /* 0x00004003000075a7 */ /* 0x00232400080011ff */
[----:B----4-:R-:W-:Y:S05]  /*a2e0*/  @!P0 NANOSLEEP.SYNCS 0x989680 ;  /* 0x009896800000895d */ /* 0x010fea0003900000 */
[----:B------:R-:W4:Y:S02]  /*a2f0*/  @!P0 SYNCS.PHASECHK.TRANS64 P0, [R0+URZ+0x40], R3 ;  /* 0x00004003000085a7 */ /* 0x000f2400080010ff */
[----:B----4-:R-:W-:Y:S05]  /*a300*/  @!P0 BRA `(.L_x_154) ;  /* 0xfffffffc00f08947 */ /* 0x010fea000383ffff */
[----:B------:R-:W-:Y:S05]  /*a310*/  BRA `(.L_x_26) ;  /* 0xffffff7800ec7947 */ /* 0x000fea000383ffff */
.L_x_34:
[----:B-1----:R-:W-:-:S07]  /*a320*/  MOV R0, UR17 ;  /* 0x0000001100007c02 */ /* 0x002fce0008000f00 */
.L_x_155:
[----:B-1----:R1:W2:Y:S02]  /*a330*/  SYNCS.PHASECHK.TRANS64.TRYWAIT P0, [R0+URZ+0x40], R3 ;  /* 0x00004003000075a7 */ /* 0x0022a400080011ff */
[----:B--2---:R-:W-:Y:S05]  /*a340*/  @!P0 NANOSLEEP.SYNCS 0x989680 ;  /* 0x009896800000895d */ /* 0x004fea0003900000 */
[----:B------:R-:W2:Y:S02]  /*a350*/  @!P0 SYNCS.PHASECHK.TRANS64 P0, [R0+URZ+0x40], R3 ;  /* 0x00004003000085a7 */ /* 0x000ea400080010ff */
[----:B--2---:R-:W-:Y:S05]  /*a360*/  @!P0 BRA `(.L_x_155) ;  /* 0xfffffffc00f08947 */ /* 0x004fea000383ffff */
[----:B------:R-:W-:Y:S05]  /*a370*/  BRA `(.L_x_33) ;  /* 0xffffff7c00b87947 */ /* 0x000fea000383ffff */
.L_x_39:
[----:B-1----:R1:W2:Y:S02]  /*a380*/  SYNCS.PHASECHK.TRANS64.TRYWAIT P0, [R3+URZ+0xd0], R0 ;  /* 0x0000d000030075a7 */ /* 0x0022a400080011ff */
[----:B--2---:R-:W-:Y:S05]  /*a390*/  @!P0 NANOSLEEP.SYNCS 0x989680 ;  /* 0x009896800000895d */ /* 0x004fea0003900000 */
[----:B------:R-:W2:Y:S02]  /*a3a0*/  @!P0 SYNCS.PHASECHK.TRANS64 P0, [R3+URZ+0xd0], R0 ;  /* 0x0000d000030085a7 */ /* 0x000ea400080010ff */
[----:B--2---:R-:W-:Y:S05]  /*a3b0*/  @!P0 BRA `(.L_x_39) ;  /* 0xfffffffc00f08947 */ /* 0x004fea000383ffff */
[----:B------:R-:W-:Y:S05]  /*a3c0*/  BRA `(.L_x_156) ;  /* 0xffffff80005c7947 */ /* 0x000fea000383ffff */
.L_x_43:
[----:B-1----:R-:W-:-:S07]  /*a3d0*/  MOV R0, UR4 ;  /* 0x0000000400007c02 */ /* 0x002fce0008000f00 */
.L_x_157:
[----:B-1----:R1:W2:Y:S02]  /*a3e0*/  SYNCS.PHASECHK.TRANS64.TRYWAIT P0, [R0+URZ], R3 ;  /* 0x00000003000075a7 */ /* 0x0022a400080011ff */
[----:B--2---:R-:W-:Y:S05]  /*a3f0*/  @!P0 NANOSLEEP.SYNCS 0x989680 ;  /* 0x009896800000895d */ /* 0x004fea0003900000 */
[----:B------:R-:W2:Y:S02]  /*a400*/  @!P0 SYNCS.PHASECHK.TRANS64 P0, [R0+URZ], R3 ;  /* 0x00000003000085a7 */ /* 0x000ea400080010ff */
[----:B--2---:R-:W-:Y:S05]  /*a410*/  @!P0 BRA `(.L_x_157) ;  /* 0xfffffffc00f08947 */ /* 0x004fea000383ffff */
[----:B------:R-:W-:Y:S05]  /*a420*/  BRA `(.L_x_158) ;  /* 0xffffff8800087947 */ /* 0x000fea000383ffff */
.L_x_44:
[----:B------:R-:W-:-:S07]  /*a430*/  MOV R0, UR5 ;  /* 0x0000000500007c02 */ /* 0x000fce0008000f00 */
.L_x_159:
[----:B-1----:R1:W2:Y:S02]  /*a440*/  SYNCS.PHASECHK.TRANS64.TRYWAIT P0, [R0+URZ], R3 ;  /* 0x00000003000075a7 */ /* 0x0022a400080011ff */
[----:B--2---:R-:W-:Y:S05]  /*a450*/  @!P0 NANOSLEEP.SYNCS 0x989680 ;  /* 0x009896800000895d */ /* 0x004fea0003900000 */
[----:B------:R-:W2:Y:S02]  /*a460*/  @!P0 SYNCS.PHASECHK.TRANS64 P0, [R0+URZ], R3 ;  /* 0x00000003000085a7 */ /* 0x000ea400080010ff */
[----:B--2---:R-:W-:Y:S05]  /*a470*/  @!P0 BRA `(.L_x_159) ;  /* 0xfffffffc00f08947 */ /* 0x004fea000383ffff */
[----:B------:R-:W-:Y:S05]  /*a480*/  BRA `(.L_x_160) ;  /* 0xffffff8800147947 */ /* 0x000fea000383ffff */
.L_x_45:
[----:B------:R-:W-:-:S07]  /*a490*/  MOV R0, UR5 ;  /* 0x0000000500007c02 */ /* 0x000fce0008000f00 */
.L_x_161:
[----:B-1----:R1:W2:Y:S02]  /*a4a0*/  SYNCS.PHASECHK.TRANS64.TRYWAIT P0, [R0+URZ], R3 ;  /* 0x00000003000075a7 */ /* 0x0022a400080011ff */
[----:B--2---:R-:W-:Y:S05]  /*a4b0*/  @!P0 NANOSLEEP.SYNCS 0x989680 ;  /* 0x009896800000895d */ /* 0x004fea0003900000 */
[----:B------:R-:W2:Y:S02]  /*a4c0*/  @!P0 SYNCS.PHASECHK.TRANS64 P0, [R0+URZ], R3 ;  /* 0x00000003000085a7 */ /* 0x000ea400080010ff */
[----:B--2---:R-:W-:Y:S05]  /*a4d0*/  @!P0 BRA `(.L_x_161) ;  /* 0xfffffffc00f08947 */ /* 0x004fea000383ffff */
[----:B------:R-:W-:Y:S05]  /*a4e0*/  BRA `(.L_x_162) ;  /* 0xffffff8800207947 */ /* 0x000fea000383ffff */
.L_x_46:
[----:B------:R-:W-:-:S07]  /*a4f0*/  MOV R0, UR5 ;  /* 0x0000000500007c02 */ /* 0x000fce0008000f00 */
.L_x_163:
[----:B-1----:R1:W2:Y:S02]  /*a500*/  SYNCS.PHASECHK.TRANS64.TRYWAIT P0, [R0+URZ], R3 ;  /* 0x00000003000075a7 */ /* 0x0022a400080011ff */
[----:B--2---:R-:W-:Y:S05]  /*a510*/  @!P0 NANOSLEEP.SYNCS 0x989680 ;  /* 0x009896800000895d */ /* 0x004fea0003900000 */
[----:B------:R-:W2:Y:S02]  /*a520*/  @!P0 SYNCS.PHASECHK.TRANS64 P0, [R0+URZ], R3 ;  /* 0x00000003000085a7 */ /* 0x000ea400080010ff */
[----:B--2---:R-:W-:Y:S05]  /*a530*/  @!P0 BRA `(.L_x_163) ;  /* 0xfffffffc00f08947 */ /* 0x004fea000383ffff */
[----:B------:R-:W-:Y:S05]  /*a540*/  BRA `(.L_x_164) ;  /* 0xffffff88002c7947 */ /* 0x000fea000383ffff */
.L_x_47:
[----:B------:R-:W-:-:S07]  /*a550*/  MOV R0, UR5 ;  /* 0x0000000500007c02 */ /* 0x000fce0008000f00 */
.L_x_165:
[----:B-1----:R1:W2:Y:S02]  /*a560*/  SYNCS.PHASECHK.TRANS64.TRYWAIT P0, [R0+URZ], R3 ;  /* 0x00000003000075a7 */ /* 0x0022a400080011ff */
[----:B--2---:R-:W-:Y:S05]  /*a570*/  @!P0 NANOSLEEP.SYNCS 0x989680 ;  /* 0x009896800000895d */ /* 0x004fea0003900000 */
[----:B------:R-:W2:Y:S02]  /*a580*/  @!P0 SYNCS.PHASECHK.TRANS64 P0, [R0+URZ], R3 ;  /* 0x00000003000085a7 */ /* 0x000ea400080010ff */
[----:B--2---:R-:W-:Y:S05]  /*a590*/  @!P0 BRA `(.L_x_165) ;  /* 0xfffffffc00f08947 */ /* 0x004fea000383ffff */
[----:B------:R-:W-:Y:S05]  /*a5a0*/  BRA `(.L_x_166) ;  /* 0xffffff8800387947 */ /* 0x000fea000383ffff */
.L_x_48:
[----:B------:R-:W-:-:S07]  /*a5b0*/  MOV R0, UR5 ;  /* 0x0000000500007c02 */ /* 0x000fce0008000f00 */
.L_x_167:
[----:B-1----:R1:W2:Y:S02]  /*a5c0*/  SYNCS.PHASECHK.TRANS64.TRYWAIT P0, [R0+URZ], R3 ;  /* 0x00000003000075a7 */ /* 0x0022a400080011ff */
[----:B--2---:R-:W-:Y:S05]  /*a5d0*/  @!P0 NANOSLEEP.SYNCS 0x989680 ;  /* 0x009896800000895d */ /* 0x004fea0003900000 */
[----:B------:R-:W2:Y:S02]  /*a5e0*/  @!P0 SYNCS.PHASECHK.TRANS64 P0, [R0+URZ], R3 ;  /* 0x00000003000085a7 */ /* 0x000ea400080010ff */
[----:B--2---:R-:W-:Y:S05]  /*a5f0*/  @!P0 BRA `(.L_x_167) ;  /* 0xfffffffc00f08947 */ /* 0x004fea000383ffff */
[----:B------:R-:W-:Y:S05]  /*a600*/  BRA `(.L_x_168) ;  /* 0xffffff8800447947 */ /* 0x000fea000383ffff */
.L_x_49:
[----:B------:R-:W-:-:S07]  /*a610*/  MOV R0, UR5 ;  /* 0x0000000500007c02 */ /* 0x000fce0008000f00 */
.L_x_169:
[----:B-1----:R1:W2:Y:S02]  /*a620*/  SYNCS.PHASECHK.TRANS64.TRYWAIT P0, [R0+URZ], R3 ;  /* 0x00000003000075a7 */ /* 0x0022a400080011ff */
[----:B--2---:R-:W-:Y:S05]  /*a630*/  @!P0 NANOSLEEP.SYNCS 0x989680 ;  /* 0x009896800000895d */ /* 0x004fea0003900000 */
[----:B------:R-:W2:Y:S02]  /*a640*/  @!P0 SYNCS.PHASECHK.TRANS64 P0, [R0+URZ], R3 ;  /* 0x00000003000085a7 */ /* 0x000ea400080010ff */
[----:B--2---:R-:W-:Y:S05]  /*a650*/  @!P0 BRA `(.L_x_169) ;  /* 0xfffffffc00f08947 */ /* 0x004fea000383ffff */
[----:B------:R-:W-:Y:S05]  /*a660*/  BRA `(.L_x_170) ;  /* 0xffffff8800507947 */ /* 0x000fea000383ffff */
.L_x_52:
[----:B--2---:R2:W3:Y:S02]  /*a670*/  SYNCS.PHASECHK.TRANS64.TRYWAIT P0, [R2+URZ+0x130], R5 ;  /* 0x00013005020075a7 */ /* 0x0044e400080011ff */
[----:B---3--:R-:W-:Y:S05]  /*a680*/  @!P0 NANOSLEEP.SYNCS 0x989680 ;  /* 0x009896800000895d */ /* 0x008fea0003900000 */
[----:B------:R-:W3:Y:S02]  /*a690*/  @!P0 SYNCS.PHASECHK.TRANS64 P0, [R2+URZ+0x130], R5 ;  /* 0x00013005020085a7 */ /* 0x000ee400080010ff */
[----:B---3--:R-:W-:Y:S05]  /*a6a0*/  @!P0 BRA `(.L_x_52) ;  /* 0xfffffffc00f08947 */ /* 0x008fea000383ffff */
[----:B------:R-:W-:Y:S05]  /*a6b0*/  BRA `(.L_x_171) ;  /* 0xffffff8800b47947 */ /* 0x000fea000383ffff */
.L_x_53:
[----:B------:R-:W-:-:S07]  /*a6c0*/  MOV R2, UR4 ;  /* 0x0000000400027c02 */ /* 0x000fce0008000f00 */
.L_x_172:
[----:B--2---:R2:W3:Y:S02]  /*a6d0*/  SYNCS.PHASECHK.TRANS64.TRYWAIT P0, [R2+URZ+0xe0], R5 ;  /* 0x0000e005020075a7 */ /* 0x0044e400080011ff */
[----:B---3--:R-:W-:Y:S05]  /*a6e0*/  @!P0 NANOSLEEP.SYNCS 0x989680 ;  /* 0x009896800000895d */ /* 0x008fea0003900000 */
[----:B------:R-:W3:Y:S02]  /*a6f0*/  @!P0 SYNCS.PHASECHK.TRANS64 P0, [R2+URZ+0xe0], R5 ;  /* 0x0000e005020085a7 */ /* 0x000ee400080010ff */
[----:B---3--:R-:W-:Y:S05]  /*a700*/  @!P0 BRA `(.L_x_172) ;  /* 0xfffffffc00f08947 */ /* 0x008fea000383ffff */
[----:B------:R-:W-:Y:S05]  /*a710*/  BRA `(.L_x_173) ;  /* 0xffffff8800c47947 */ /* 0x000fea000383ffff */
.L_x_54:
[----:B--2---:R2:W3:Y:S02]  /*a720*/  SYNCS.PHASECHK.TRANS64.TRYWAIT P1, [R2+URZ+0xd0], R5 ;  /* 0x0000d005020075a7 */ /* 0x0044e400080211ff */
[----:B---3--:R-:W-:Y:S05]  /*a730*/  @!P1 NANOSLEEP.SYNCS 0x989680 ;  /* 0x009896800000995d */ /* 0x008fea0003900000 */
[----:B------:R-:W3:Y:S02]  /*a740*/  @!P1 SYNCS.PHASECHK.TRANS64 P1, [R2+URZ+0xd0], R5 ;  /* 0x0000d005020095a7 */ /* 0x000ee400080210ff */
[----:B---3--:R-:W-:Y:S05]  /*a750*/  @!P1 BRA `(.L_x_54) ;  /* 0xfffffffc00f09947 */ /* 0x008fea000383ffff */
[----:B------:R-:W-:Y:S05]  /*a760*/  BRA `(.L_x_174) ;  /* 0xffffff8800f47947 */ /* 0x000fea000383ffff */
.L_x_57:
[----:B------:R-:W-:-:S07]  /*a770*/  MOV R0, UR4 ;  /* 0x0000000400007c02 */ /* 0x000fce0008000f00 */
.L_x_175:
[----:B--2---:R2:W3:Y:S02]  /*a780*/  SYNCS.PHASECHK.TRANS64.TRYWAIT P0, [R0+URZ+0xe0], R3 ;  /* 0x0000e003000075a7 */ /* 0x0044e400080011ff */
[----:B---3--:R-:W-:Y:S05]  /*a790*/  @!P0 NANOSLEEP.SYNCS 0x989680 ;  /* 0x009896800000895d */ /* 0x008fea0003900000 */
[----:B------:R-:W3:Y:S02]  /*a7a0*/  @!P0 SYNCS.PHASECHK.TRANS64 P0, [R0+URZ+0xe0], R3 ;  /* 0x0000e003000085a7 */ /* 0x000ee400080010ff */
[----:B---3--:R-:W-:Y:S05]  /*a7b0*/  @!P0 BRA `(.L_x_175) ;  /* 0xfffffffc00f08947 */ /* 0x008fea000383ffff */
[----:B------:R-:W-:Y:S05]  /*a7c0*/  BRA `(.L_x_56) ;  /* 0xffffff8c00487947 */ /* 0x000fea000383ffff */
.L_x_66:
[----:B--2---:R-:W-:-:S04]  /*a7d0*/  MOV R0, UR5 ;  /* 0x0000000500007c02 */ /* 0x004fc80008000f00 */
[----:B------:R2:W3:Y:S03]  /*a7e0*/  SYNCS.PHASECHK.TRANS64.TRYWAIT P0, [R0+URZ+0x8], R7 ;  /* 0x00000807000075a7 */ /* 0x0004e600080011ff */
[----:B---3--:R-:W-:Y:S05]  /*a7f0*/  @!P0 NANOSLEEP.SYNCS 0x989680 ;  /* 0x009896800000895d */ /* 0x008fea0003900000 */
[----:B------:R-:W3:Y:S02]  /*a800*/  @!P0 SYNCS.PHASECHK.TRANS64 P0, [R0+URZ+0x8], R7 ;  /* 0x00000807000085a7 */ /* 0x000ee400080010ff */
[----:B---3--:R-:W-:Y:S05]  /*a810*/  @!P0 BRA `(.L_x_66) ;  /* 0xfffffffc00ec8947 */ /* 0x008fea000383ffff */
[----:B------:R-:W-:Y:S05]  /*a820*/  BRA `(.L_x_65) ;  /* 0xffffff9000007947 */ /* 0x000fea000383ffff */
.L_x_68:
[----:B------:R-:W-:Y:S01]  /*a830*/  BSSY B0, `(.L_x_176) ;  /* 0x0000006000007945 */ /* 0x000fe20003800000 */
[----:B------:R-:W-:-:S07]  /*a840*/  MOV R15, 0xffffffff ;  /* 0xffffffff000f7802 */ /* 0x000fce0000000f00 */
[----:B-12--5:R-:W-:Y:S05]  /*a850*/  WARPSYNC.COLLECTIVE R15, `(.L_x_177) ;  /* 0x000000000f0c7348 */ /* 0x026fea0003c00000 */
[----:B------:R-:W-:Y:S02]  /*a860*/  ELECT P6, UR79, PT ;  /* 0x00000000004f782f */ /* 0x000fe400038c0000 */
[----:B------:R-:W-:Y:S01]  /*a870*/  MOV R14, UR79 ;  /* 0x0000004f000e7c02 */ /* 0x000fe20008000f00 */
[----:B-12--5:R-:W-:Y:S10]  /*a880*/  ENDCOLLECTIVE ;  /* 0x000000000000791b */ /* 0x026ff40003800000 */
.L_x_177:
[----:B------:R-:W-:Y:S05]  /*a890*/  BSYNC B0 ;  /* 0x0000000000007941 */ /* 0x000fea0003800000 */
.L_x_176:
[----:B------:R-:W-:Y:S01]  /*a8a0*/  PLOP3.LUT P0, PT, P6, PT, PT, 0x80, 0x8 ;  /* 0x000000000008781c */ /* 0x000fe2000370f070 */
[----:B------:R-:W-:-:S12]  /*a8b0*/  BRA `(.L_x_178) ;  /* 0xffffff90002c7947 */ /* 0x000fd8000383ffff */
.L_x_70:
[----:B--2---:R-:W-:-:S04]  /*a8c0*/  MOV R0, UR5 ;  /* 0x0000000500007c02 */ /* 0x004fc80008000f00 */
[----:B------:R2:W3:Y:S03]  /*a8d0*/  SYNCS.PHASECHK.TRANS64.TRYWAIT P0, [R0+URZ+0x8], R5 ;  /* 0x00000805000075a7 */ /* 0x0004e600080011ff */
[----:B---3--:R-:W-:Y:S05]  /*a8e0*/  @!P0 NANOSLEEP.SYNCS 0x989680 ;  /* 0x009896800000895d */ /* 0x008fea0003900000 */
[----:B------:R-:W3:Y:S02]  /*a8f0*/  @!P0 SYNCS.PHASECHK.TRANS64 P0, [R0+URZ+0x8], R5 ;  /* 0x00000805000085a7 */ /* 0x000ee400080010ff */
[----:B---3--:R-:W-:Y:S05]  /*a900*/  @!P0 BRA `(.L_x_70) ;  /* 0xfffffffc00ec8947 */ /* 0x008fea000383ffff */
[----:B------:R-:W-:Y:S05]  /*a910*/  BRA `(.L_x_69) ;  /* 0xffffff9000307947 */ /* 0x000fea000383ffff */
.L_x_71:
[----:B-1----:R1:W2:Y:S02]  /*a920*/  SYNCS.PHASECHK.TRANS64.TRYWAIT P0, [R0+URZ+0xd0], R5 ;  /* 0x0000d005000075a7 */ /* 0x0022a400080011ff */
[----:B--2---:R-:W-:Y:S05]  /*a930*/  @!P0 NANOSLEEP.SYNCS 0x989680 ;  /* 0x009896800000895d */ /* 0x004fea0003900000 */
[----:B------:R-:W2:Y:S02]  /*a940*/  @!P0 SYNCS.PHASECHK.TRANS64 P0, [R0+URZ+0xd0], R5 ;  /* 0x0000d005000085a7 */ /* 0x000ea400080010ff */
[----:B--2---:R-:W-:Y:S05]  /*a950*/  @!P0 BRA `(.L_x_71) ;  /* 0xfffffffc00f08947 */ /* 0x004fea000383ffff */
[----:B------:R-:W-:Y:S05]  /*a960*/  BRA `(.L_x_179) ;  /* 0xffffff94001c7947 */ /* 0x000fea000383ffff */
.L_x_73:
[----:B------:R-:W-:-:S07]  /*a970*/  MOV R0, UR31 ;  /* 0x0000001f00007c02 */ /* 0x000fce0008000f00 */
.L_x_180:
[----:B-1----:R1:W2:Y:S02]  /*a980*/  SYNCS.PHASECHK.TRANS64.TRYWAIT P0, [R0+URZ+0x110], R5 ;  /* 0x00011005000075a7 */ /* 0x0022a400080011ff */
[----:B--2---:R-:W-:Y:S05]  /*a990*/  @!P0 NANOSLEEP.SYNCS 0x989680 ;  /* 0x009896800000895d */ /* 0x004fea0003900000 */
[----:B------:R-:W2:Y:S02]  /*a9a0*/  @!P0 SYNCS.PHASECHK.TRANS64 P0, [R0+URZ+0x110], R5 ;  /* 0x00011005000085a7 */ /* 0x000ea400080010ff */
[----:B--2---:R-:W-:Y:S05]  /*a9b0*/  @!P0 BRA `(.L_x_180) ;  /* 0xfffffffc00f08947 */ /* 0x004fea000383ffff */
[----:B------:R-:W-:Y:S05]  /*a9c0*/  BRA `(.L_x_181) ;  /* 0xffffff9400687947 */ /* 0x000fea000383ffff */
.L_x_76:
[----:B------:R-:W-:Y:S07]  /*a9d0*/  MOV R0, UR5 ;  /* 0x0000000500007c02 */ /* 0x000fee0008000f00 */
.L_x_182:
[----:B-1----:R1:W2:Y:S02]  /*a9e0*/  SYNCS.PHASECHK.TRANS64.TRYWAIT P0, [R0+URZ], R5 ;  /* 0x00000005000075a7 */ /* 0x0022a400080011ff */
[----:B--2---:R-:W-:Y:S05]  /*a9f0*/  @!P0 NANOSLEEP.SYNCS 0x989680 ;  /* 0x009896800000895d */ /* 0x004fea0003900000 */
[----:B------:R-:W2:Y:S02]  /*aa00*/  @!P0 SYNCS.PHASECHK.TRANS64 P0, [R0+URZ], R5 ;  /* 0x00000005000085a7 */ /* 0x000ea400080010ff */
[----:B--2---:R-:W-:Y:S05]  /*aa10*/  @!P0 BRA `(.L_x_182) ;  /* 0xfffffffc00f08947 */ /* 0x004fea000383ffff */
[----:B------:R-:W-:Y:S05]  /*aa20*/  BRA `(.L_x_75) ;  /* 0xffffff94007c7947 */ /* 0x000fea000383ffff */
.L_x_80:
[----:B-1----:R-:W-:-:S07]  /*aa30*/  MOV R0, UR4 ;  /* 0x0000000400007c02 */ /* 0x002fce0008000f00 */
.L_x_183:
[----:B-1----:R1:W2:Y:S02]  /*aa40*/  SYNCS.PHASECHK.TRANS64.TRYWAIT P0, [R0+URZ], R3 ;  /* 0x00000003000075a7 */ /* 0x0022a400080011ff */
[----:B--2---:R-:W-:Y:S05]  /*aa50*/  @!P0 NANOSLEEP.SYNCS 0x989680 ;  /* 0x009896800000895d */ /* 0x004fea0003900000 */
[----:B------:R-:W2:Y:S02]  /*aa60*/  @!P0 SYNCS.PHASECHK.TRANS64 P0, [R0+URZ], R3 ;  /* 0x00000003000085a7 */ /* 0x000ea400080010ff */
[----:B--2---:R-:W-:Y:S05]  /*aa70*/  @!P0 BRA `(.L_x_183) ;  /* 0xfffffffc00f08947 */ /* 0x004fea000383ffff */
[----:B------:R-:W-:Y:S05]  /*aa80*/  BRA `(.L_x_184) ;  /* 0xffffff9800707947 */ /* 0x000fea000383ffff */
.L_x_81:
[----:B------:R-:W-:-:S07]  /*aa90*/  MOV R0, UR5 ;  /* 0x0000000500007c02 */ /* 0x000fce0008000f00 */
.L_x_185:
[----:B-1----:R1:W2:Y:S02]  /*aaa0*/  SYNCS.PHASECHK.TRANS64.TRYWAIT P0, [R0+URZ], R3 ;  /* 0x00000003000075a7 */ /* 0x0022a400080011ff */
[----:B--2---:R-:W-:Y:S05]  /*aab0*/  @!P0 NANOSLEEP.SYNCS 0x989680 ;  /* 0x009896800000895d */ /* 0x004fea0003900000 */
[----:B------:R-:W2:Y:S02]  /*aac0*/  @!P0 SYNCS.PHASECHK.TRANS64 P0, [R0+URZ], R3 ;  /* 0x00000003000085a7 */ /* 0x000ea400080010ff */
[----:B--2---:R-:W-:Y:S05]  /*aad0*/  @!P0 BRA `(.L_x_185) ;  /* 0xfffffffc00f08947 */ /* 0x004fea000383ffff */
[----:B------:R-:W-:Y:S05]  /*aae0*/  BRA `(.L_x_186) ;  /* 0xffffff98007c7947 */ /* 0x000fea000383ffff */
.L_x_82:
[----:B------:R-:W-:-:S07]  /*aaf0*/  MOV R0, UR5 ;  /* 0x0000000500007c02 */ /* 0x000fce0008000f00 */
.L_x_187:
[----:B-1----:R1:W2:Y:S02]  /*ab00*/  SYNCS.PHASECHK.TRANS64.TRYWAIT P0, [R0+URZ], R3 ;  /* 0x00000003000075a7 */ /* 0x0022a400080011ff */
[----:B--2---:R-:W-:Y:S05]  /*ab10*/  @!P0 NANOSLEEP.SYNCS 0x989680 ;  /* 0x009896800000895d */ /* 0x004fea0003900000 */
[----:B------:R-:W2:Y:S02]  /*ab20*/  @!P0 SYNCS.PHASECHK.TRANS64 P0, [R0+URZ], R3 ;  /* 0x00000003000085a7 */ /* 0x000ea400080010ff */
[----:B--2---:R-:W-:Y:S05]  /*ab30*/  @!P0 BRA `(.L_x_187) ;  /* 0xfffffffc00f08947 */ /* 0x004fea000383ffff */
[----:B------:R-:W-:Y:S05]  /*ab40*/  BRA `(.L_x_188) ;  /* 0xffffff9800887947 */ /* 0x000fea000383ffff */
.L_x_85:
[----:B------:R-:W-:-:S07]  /*ab50*/  MOV R0, UR26 ;  /* 0x0000001a00007c02 */ /* 0x000fce0008000f00 */
.L_x_189:
[----:B-1----:R1:W2:Y:S02]  /*ab60*/  SYNCS.PHASECHK.TRANS64.TRYWAIT P1, [R0+URZ+0x150], R3 ;  /* 0x00015003000075a7 */ /* 0x0022a400080211ff */
[----:B--2---:R-:W-:Y:S05]  /*ab70*/  @!P1 NANOSLEEP.SYNCS 0x989680 ;  /* 0x009896800000995d */ /* 0x004fea0003900000 */
[----:B------:R-:W2:Y:S02]  /*ab80*/  @!P1 SYNCS.PHASECHK.TRANS64 P1, [R0+URZ+0x150], R3 ;  /* 0x00015003000095a7 */ /* 0x000ea400080210ff */
[----:B--2---:R-:W-:Y:S05]  /*ab90*/  @!P1 BRA `(.L_x_189) ;  /* 0xfffffffc00f09947 */ /* 0x004fea000383ffff */
[----:B------:R-:W-:Y:S05]  /*aba0*/  BRA `(.L_x_190) ;  /* 0xffffff9800d47947 */ /* 0x000fea000383ffff */
.L_x_90:
[----:B--2---:R2:W3:Y:S02]  /*abb0*/  SYNCS.PHASECHK.TRANS64.TRYWAIT P0, [R12+URZ+0xd0], R9 ;  /* 0x0000d0090c0075a7 */ /* 0x0044e400080011ff */
[----:B---3--:R-:W-:Y:S05]  /*abc0*/  @!P0 NANOSLEEP.SYNCS 0x989680 ;  /* 0x009896800000895d */ /* 0x008fea0003900000 */
[----:B------:R-:W3:Y:S02]  /*abd0*/  @!P0 SYNCS.PHASECHK.TRANS64 P0, [R12+URZ+0xd0], R9 ;  /* 0x0000d0090c0085a7 */ /* 0x000ee400080010ff */
[----:B---3--:R-:W-:Y:S05]  /*abe0*/  @!P0 BRA `(.L_x_90) ;  /* 0xfffffffc00f08947 */ /* 0x008fea000383ffff */
[----:B------:R-:W-:Y:S05]  /*abf0*/  BRA `(.L_x_191) ;  /* 0xffffffa0000c7947 */ /* 0x000fea000383ffff */
.L_x_93:
[----:B------:R-:W-:Y:S07]  /*ac00*/  MOV R0, UR21 ;  /* 0x0000001500007c02 */ /* 0x000fee0008000f00 */
.L_x_192:
[----:B--2---:R2:W3:Y:S02]  /*ac10*/  SYNCS.PHASECHK.TRANS64.TRYWAIT P2, [R0+URZ+0xc8], R11 ;  /* 0x0000c80b000075a7 */ /* 0x0044e400080411ff */
[----:B---3--:R-:W-:Y:S05]  /*ac20*/  @!P2 NANOSLEEP.SYNCS 0x989680 ;  /* 0x009896800000a95d */ /* 0x008fea0003900000 */
[----:B------:R-:W3:Y:S02]  /*ac30*/  @!P2 SYNCS.PHASECHK.TRANS64 P2, [R0+URZ+0xc8], R11 ;  /* 0x0000c80b0000a5a7 */ /* 0x000ee400080410ff */
[----:B---3--:R-:W-:Y:S05]  /*ac40*/  @!P2 BRA `(.L_x_192) ;  /* 0xfffffffc00f0a947 */ /* 0x008fea000383ffff */
[----:B------:R-:W-:Y:S05]  /*ac50*/  BRA `(.L_x_92) ;  /* 0xffffffa400747947 */ /* 0x000fea000383ffff */
.L_x_96:
[----:B--2---:R-:W-:Y:S07]  /*ac60*/  MOV R0, UR21 ;  /* 0x0000001500007c02 */ /* 0x004fee0008000f00 */
.L_x_193:
[----:B--2---:R2:W3:Y:S02]  /*ac70*/  SYNCS.PHASECHK.TRANS64.TRYWAIT P0, [R0+URZ+0xa0], R9 ;  /* 0x0000a009000075a7 */ /* 0x0044e400080011ff */
[----:B---3--:R-:W-:Y:S05]  /*ac80*/  @!P0 NANOSLEEP.SYNCS 0x989680 ;  /* 0x009896800000895d */ /* 0x008fea0003900000 */
[----:B------:R-:W3:Y:S02]  /*ac90*/  @!P0 SYNCS.PHASECHK.TRANS64 P0, [R0+URZ+0xa0], R9 ;  /* 0x0000a009000085a7 */ /* 0x000ee400080010ff */
[----:B---3--:R-:W-:Y:S05]  /*aca0*/  @!P0 BRA `(.L_x_193) ;  /* 0xfffffffc00f08947 */ /* 0x008fea000383ffff */
[----:B------:R-:W-:Y:S05]  /*acb0*/  BRA `(.L_x_194) ;  /* 0xffffffa400d07947 */ /* 0x000fea000383ffff */
.L_x_97:
[----:B------:R-:W-:Y:S07]  /*acc0*/  MOV R0, UR21 ;  /* 0x0000001500007c02 */ /* 0x000fee0008000f00 */
.L_x_195:
[----:B--2---:R2:W3:Y:S02]  /*acd0*/  SYNCS.PHASECHK.TRANS64.TRYWAIT P0, [R0+URZ+0xa8], R9 ;  /* 0x0000a809000075a7 */ /* 0x0044e400080011ff */
[----:B---3--:R-:W-:Y:S05]  /*ace0*/  @!P0 NANOSLEEP.SYNCS 0x989680 ;  /* 0x009896800000895d */ /* 0x008fea0003900000 */
[----:B------:R-:W3:Y:S02]  /*acf0*/  @!P0 SYNCS.PHASECHK.TRANS64 P0, [R0+URZ+0xa8], R9 ;  /* 0x0000a809000085a7 */ /* 0x000ee400080010ff */
[----:B---3--:R-:W-:Y:S05]  /*ad00*/  @!P0 BRA `(.L_x_195) ;  /* 0xfffffffc00f08947 */ /* 0x008fea000383ffff */
[----:B------:R-:W-:Y:S05]  /*ad10*/  BRA `(.L_x_196) ;  /* 0xffffffa800287947 */ /* 0x000fea000383ffff */
.L_x_98:
[----:B------:R-:W-:Y:S07]  /*ad20*/  MOV R0, UR21 ;  /* 0x0000001500007c02 */ /* 0x000fee0008000f00 */
.L_x_197:
[----:B--2---:R2:W3:Y:S02]  /*ad30*/  SYNCS.PHASECHK.TRANS64.TRYWAIT P0, [R0+URZ+0xb0], R9 ;  /* 0x0000b009000075a7 */ /* 0x0044e400080011ff */
[----:B---3--:R-:W-:Y:S05]  /*ad40*/  @!P0 NANOSLEEP.SYNCS 0x989680 ;  /* 0x009896800000895d */ /* 0x008fea0003900000 */
[----:B------:R-:W3:Y:S02]  /*ad50*/  @!P0 SYNCS.PHASECHK.TRANS64 P0, [R0+URZ+0xb0], R9 ;  /* 0x0000b009000085a7 */ /* 0x000ee400080010ff */
[----:B---3--:R-:W-:Y:S05]  /*ad60*/  @!P0 BRA `(.L_x_197) ;  /* 0xfffffffc00f08947 */ /* 0x008fea000383ffff */
[----:B------:R-:W-:Y:S05]  /*ad70*/  BRA `(.L_x_198) ;  /* 0xffffffa800847947 */ /* 0x000fea000383ffff */
.L_x_99:
[----:B------:R-:W-:Y:S07]  /*ad80*/  MOV R0, UR21 ;  /* 0x0000001500007c02 */ /* 0x000fee0008000f00 */
.L_x_199:
[----:B--2---:R2:W3:Y:S02]  /*ad90*/  SYNCS.PHASECHK.TRANS64.TRYWAIT P0, [R0+URZ+0xb8], R9 ;  /* 0x0000b809000075a7 */ /* 0x0044e400080011ff */
[----:B---3--:R-:W-:Y:S05]  /*ada0*/  @!P0 NANOSLEEP.SYNCS 0x989680 ;  /* 0x009896800000895d */ /* 0x008fea0003900000 */
[----:B------:R-:W3:Y:S02]  /*adb0*/  @!P0 SYNCS.PHASECHK.TRANS64 P0, [R0+URZ+0xb8], R9 ;  /* 0x0000b809000085a7 */ /* 0x000ee400080010ff */
[----:B---3--:R-:W-:Y:S05]  /*adc0*/  @!P0 BRA `(.L_x_199) ;  /* 0xfffffffc00f08947 */ /* 0x008fea000383ffff */
[----:B------:R-:W-:Y:S05]  /*add0*/  BRA `(.L_x_200) ;  /* 0xffffffa800e07947 */ /* 0x000fea000383ffff */
.L_x_101:
[----:B------:R-:W-:-:S07]  /*ade0*/  MOV R0, UR21 ;  /* 0x0000001500007c02 */ /* 0x000fce0008000f00 */
.L_x_201:
[----:B--2---:R2:W4:Y:S02]  /*adf0*/  SYNCS.PHASECHK.TRANS64.TRYWAIT P0, [R0+URZ+0xa0], R3 ;  /* 0x0000a003000075a7 */ /* 0x00452400080011ff */
[----:B----4-:R-:W-:Y:S05]  /*ae00*/  @!P0 NANOSLEEP.SYNCS 0x989680 ;  /* 0x009896800000895d */ /* 0x010fea0003900000 */
[----:B------:R-:W4:Y:S02]  /*ae10*/  @!P0 SYNCS.PHASECHK.TRANS64 P0, [R0+URZ+0xa0], R3 ;  /* 0x0000a003000085a7 */ /* 0x000f2400080010ff */
[----:B----4-:R-:W-:Y:S05]  /*ae20*/  @!P0 BRA `(.L_x_201) ;  /* 0xfffffffc00f08947 */ /* 0x010fea000383ffff */
[----:B------:R-:W-:Y:S05]  /*ae30*/  BRA `(.L_x_202) ;  /* 0xffffffac00707947 */ /* 0x000fea000383ffff */
.L_x_102:
[----:B--2---:R-:W-:-:S07]  /*ae40*/  MOV R0, UR21 ;  /* 0x0000001500007c02 */ /* 0x004fce0008000f00 */
.L_x_203:
[----:B--2---:R2:W4:Y:S02]  /*ae50*/  SYNCS.PHASECHK.TRANS64.TRYWAIT P0, [R0+URZ+0xa8], R3 ;  /* 0x0000a803000075a7 */ /* 0x00452400080011ff */
[----:B----4-:R-:W-:Y:S05]  /*ae60*/  @!P0 NANOSLEEP.SYNCS 0x989680 ;  /* 0x009896800000895d */ /* 0x010fea0003900000 */
[----:B------:R-:W4:Y:S02]  /*ae70*/  @!P0 SYNCS.PHASECHK.TRANS64 P0, [R0+URZ+0xa8], R3 ;  /* 0x0000a803000085a7 */ /* 0x000f2400080010ff */
[----:B----4-:R-:W-:Y:S05]  /*ae80*/  @!P0 BRA `(.L_x_203) ;  /* 0xfffffffc00f08947 */ /* 0x010fea000383ffff */
[----:B------:R-:W-:Y:S05]  /*ae90*/  BRA `(.L_x_204) ;  /* 0xffffffac00607947 */ /* 0x000fea000383ffff */
.L_x_103:
[----:B--2---:R-:W-:-:S07]  /*aea0*/  MOV R0, UR21 ;  /* 0x0000001500007c02 */ /* 0x004fce0008000f00 */
.L_x_205:
[----:B--2---:R2:W4:Y:S02]  /*aeb0*/  SYNCS.PHASECHK.TRANS64.TRYWAIT P0, [R0+URZ+0xb0], R3 ;  /* 0x0000b003000075a7 */ /* 0x00452400080011ff */
[----:B----4-:R-:W-:Y:S05]  /*aec0*/  @!P0 NANOSLEEP.SYNCS 0x989680 ;  /* 0x009896800000895d */ /* 0x010fea0003900000 */
[----:B------:R-:W4:Y:S02]  /*aed0*/  @!P0 SYNCS.PHASECHK.TRANS64 P0, [R0+URZ+0xb0], R3 ;  /* 0x0000b003000085a7 */ /* 0x000f2400080010ff */
[----:B----4-:R-:W-:Y:S05]  /*aee0*/  @!P0 BRA `(.L_x_205) ;  /* 0xfffffffc00f08947 */ /* 0x010fea000383ffff */
[----:B------:R-:W-:Y:S05]  /*aef0*/  BRA `(.L_x_206) ;  /* 0xffffffac00507947 */ /* 0x000fea000383ffff */
.L_x_105:
[----:B--2---:R2:W3:Y:S02]  /*af00*/  SYNCS.PHASECHK.TRANS64.TRYWAIT P0, [R3+URZ+0xd0], R0 ;  /* 0x0000d000030075a7 */ /* 0x0044e400080011ff */
[----:B---3--:R-:W-:Y:S05]  /*af10*/  @!P0 NANOSLEEP.SYNCS 0x989680 ;  /* 0x009896800000895d */ /* 0x008fea0003900000 */
[----:B------:R-:W3:Y:S02]  /*af20*/  @!P0 SYNCS.PHASECHK.TRANS64 P0, [R3+URZ+0xd0], R0 ;  /* 0x0000d000030085a7 */ /* 0x000ee400080010ff */
[----:B---3--:R-:W-:Y:S05]  /*af30*/  @!P0 BRA `(.L_x_105) ;  /* 0xfffffffc00f08947 */ /* 0x008fea000383ffff */
[----:B------:R-:W-:Y:S05]  /*af40*/  BRA `(.L_x_207) ;  /* 0xffffffb000287947 */ /* 0x000fea000383ffff */
.L_x_116:
[----:B-1----:R-:W-:Y:S04]  /*af50*/  MOV R2, UR43 ;  /* 0x0000002b00027c02 */ /* 0x002fe80008000f00 */
[----:B------:R1:W2:Y:S03]  /*af60*/  SYNCS.PHASECHK.TRANS64.TRYWAIT P0, [R2+URZ+0x80], R3 ;  /* 0x00008003020075a7 */ /* 0x0002a600080011ff */
[----:B--2---:R-:W-:Y:S05]  /*af70*/  @!P0 NANOSLEEP.SYNCS 0x989680 ;  /* 0x009896800000895d */ /* 0x004fea0003900000 */
[----:B------:R-:W2:Y:S02]  /*af80*/  @!P0 SYNCS.PHASECHK.TRANS64 P0, [R2+URZ+0x80], R3 ;  /* 0x00008003020085a7 */ /* 0x000ea400080010ff */
[----:B--2---:R-:W-:Y:S05]  /*af90*/  @!P0 BRA `(.L_x_116) ;  /* 0xfffffffc00ec8947 */ /* 0x004fea000383ffff */
[----:B------:R-:W-:Y:S05]  /*afa0*/  BRA `(.L_x_115) ;  /* 0xffffffbc007c7947 */ /* 0x000fea000383ffff */
.L_x_118:
[----:B-1----:R1:W3:Y:S02]  /*afb0*/  SYNCS.PHASECHK.TRANS64.TRYWAIT P1, [R101+URZ+0xf0], R0 ;  /* 0x0000f000650075a7 */ /* 0x0022e400080211ff */
[----:B---3--:R-:W-:Y:S05]  /*afc0*/  @!P1 NANOSLEEP.SYNCS 0x989680 ;  /* 0x009896800000995d */ /* 0x008fea0003900000 */
[----:B------:R-:W3:Y:S02]  /*afd0*/  @!P1 SYNCS.PHASECHK.TRANS64 P1, [R101+URZ+0xf0], R0 ;  /* 0x0000f000650095a7 */ /* 0x000ee400080210ff */
[----:B---3--:R-:W-:Y:S05]  /*afe0*/  @!P1 BRA `(.L_x_118) ;  /* 0xfffffffc00f09947 */ /* 0x008fea000383ffff */
[----:B------:R-:W-:Y:S05]  /*aff0*/  BRA `(.L_x_117) ;  /* 0xffffffbc00a47947 */ /* 0x000fea000383ffff */
.L_x_127:
[----:B---3--:R3:W4:Y:S02]  /*b000*/  SYNCS.PHASECHK.TRANS64.TRYWAIT P0, [R3+URZ+0x80], R0 ;  /* 0x00008000030075a7 */ /* 0x00872400080011ff */
[----:B----4-:R-:W-:Y:S05]  /*b010*/  @!P0 NANOSLEEP.SYNCS 0x989680 ;  /* 0x009896800000895d */ /* 0x010fea0003900000 */
[----:B------:R-:W4:Y:S02]  /*b020*/  @!P0 SYNCS.PHASECHK.TRANS64 P0, [R3+URZ+0x80], R0 ;  /* 0x00008000030085a7 */ /* 0x000f2400080010ff */
[----:B----4-:R-:W-:Y:S05]  /*b030*/  @!P0 BRA `(.L_x_127) ;  /* 0xfffffffc00f08947 */ /* 0x010fea000383ffff */
[----:B------:R-:W-:Y:S05]  /*b040*/  BRA `(.L_x_126) ;  /* 0xffffffc800907947 */ /* 0x000fea000383ffff */
.L_x_135:
[----:B-1----:R1:W3:Y:S02]  /*b050*/  SYNCS.PHASECHK.TRANS64.TRYWAIT P0, [R62+URZ+0x80], R5 ;  /* 0x000080053e0075a7 */ /* 0x0022e400080011ff */
[----:B---3--:R-:W-:Y:S05]  /*b060*/  @!P0 NANOSLEEP.SYNCS 0x989680 ;  /* 0x009896800000895d */ /* 0x008fea0003900000 */
[----:B------:R-:W3:Y:S02]  /*b070*/  @!P0 SYNCS.PHASECHK.TRANS64 P0, [R62+URZ+0x80], R5 ;  /* 0x000080053e0085a7 */ /* 0x000ee400080010ff */
[----:B---3--:R-:W-:Y:S05]  /*b080*/  @!P0 BRA `(.L_x_135) ;  /* 0xfffffffc00f08947 */ /* 0x008fea000383ffff */
[----:B------:R-:W-:Y:S05]  /*b090*/  BRA `(.L_x_134) ;  /* 0xffffffd400a47947 */ /* 0x000fea000383ffff */
.L_x_143:
[----:B-1----:R1:W4:Y:S02]  /*b0a0*/  SYNCS.PHASECHK.TRANS64.TRYWAIT P0, [R62+URZ+0x80], R5 ;  /* 0x000080053e0075a7 */ /* 0x00232400080011ff */
[----:B----4-:R-:W-:Y:S05]  /*b0b0*/  @!P0 NANOSLEEP.SYNCS 0x989680 ;  /* 0x009896800000895d */ /* 0x010fea0003900000 */
[----:B------:R-:W4:Y:S02]  /*b0c0*/  @!P0 SYNCS.PHASECHK.TRANS64 P0, [R62+URZ+0x80], R5 ;  /* 0x000080053e0085a7 */ /* 0x000f2400080010ff */
[----:B----4-:R-:W-:Y:S05]  /*b0d0*/  @!P0 BRA `(.L_x_143) ;  /* 0xfffffffc00f08947 */ /* 0x010fea000383ffff */
[----:B------:R-:W-:Y:S05]  /*b0e0*/  BRA `(.L_x_142) ;  /* 0xffffffe000b47947 */ /* 0x000fea000383ffff */
        .weak           $__internal_0_$__cuda_sm10x_tcgen05_guardrail_trap_col_being_dealloced_not_returned_by_alloc
        .type           $__internal_0_$__cuda_sm10x_tcgen05_guardrail_trap_col_being_dealloced_not_returned_by_alloc,@function
        .size           $__internal_0_$__cuda_sm10x_tcgen05_guardrail_trap_col_being_dealloced_not_returned_by_alloc,($__internal_1_$__cuda_sm10x_tcgen05_guardrail_trap_phase_invalid_during_alloc - $__internal_0_$__cuda_sm10x_tcgen05_guardrail_trap_col_being_dealloced_not_returned_by_alloc)
$__internal_0_$__cuda_sm10x_tcgen05_guardrail_trap_col_being_dealloced_not_returned_by_alloc:
[----:B------:R-:W-:Y:S05]  /*b0f0*/  BPT.TRAP 0x1 ;  /* 0x000000040000795c */ /* 0x000fea0000300000 */
[----:B------:R-:W-:-:S04]  /*b100*/  HFMA2 R3, -RZ, RZ, 0, 0 ;  /* 0x00000000ff037431 */ /* 0x000fc800000001ff */
[----:B------:R-:W-:Y:S05]  /*b110*/  RET.REL.NODEC R2 `(_ZN7cutlass13device_kernelINS_4gemm6kernel13GemmUniversalIN4cute5tupleIJiiiiEEENS1_10collective13CollectiveMmaINS1_35MainloopSm100TmaUmmaWarpSpecializedILi8ELi2ELi4ENS5_IJNS4_1CILi4EEENSA_ILi2EEENSA_ILi1EEEEEEEENS5_IJNSA_ILi128EEENSA_ILi256EEENSA_ILi64EEEEEENS_6half_tENS5_IJlSD_lEEESK_SL_NS4_8TiledMMAINS4_8MMA_AtomIJNS4_26SM100_MMA_F16BF16_2x1SM_SSISK_SK_fLi128ELi256ELNS4_4UMMA5MajorE0ELSQ_0ELNSP_7ScaleInE0ELSR_0EEEEEENS4_6LayoutINS5_IJSD_SD_SD_EEENS5_IJNSA_ILi0EEESW_SW_EEEEENS5_IJNS4_10UnderscoreESZ_SZ_EEEEENS4_28SM100_TMA_2SM_LOAD_MULTICASTENS4_14ComposedLayoutINS4_7SwizzleILi3ELi4ELi3EEENS4_18smem_ptr_flag_bitsILi16EEENSU_INS5_IJNSA_ILi8EEESI_EEENS5_IJSI_SD_EEEEEEEvNS4_8identityES12_S1C_vS1D_EENS_8epilogue10collective18CollectiveEpilogueINS1F_23Sm100TmaWarpSpecializedILi4ELi2ELi32ELb1ELb0EEEJNS5_IJSI_SH_SI_EEENS5_IJNSU_ISI_SD_EENSU_INS5_IJNSA_ILi32EEESC_EEENS5_IJSD_SG_EEEEEEEESK_SL_SK_SL_NS1F_6fusion15FusionCallbacksIS1J_NS1R_17LinearCombinationISK_fSK_fLNS_15FloatRoundStyleE2EEES1K_S1Q_JEEENS4_5SM1004TMEM4LOAD26SM100_TMEM_LOAD_32dp32b32xENS4_13SM90_TMA_LOADENS13_INS14_ILi2ELi4ELi3EEES17_NSU_INS5_IJS18_S1M_EEENS5_IJS1M_SD_EEEEEEENS4_39AutoVectorizingCopyWithAssumedAlignmentILi128EEENS4_14SM90_TMA_STOREES26_S28_S28_EEEvvEEEEvNT_6ParamsE) ;  /* 0xffffff4c02b87950 */ /* 0x000fea0003c3ffff */
        .weak           $__internal_1_$__cuda_sm10x_tcgen05_guardrail_trap_phase_invalid_during_alloc
        .type           $__internal_1_$__cuda_sm10x_tcgen05_guardrail_trap_phase_invalid_during_alloc,@function
        .size           $__internal_1_$__cuda_sm10x_tcgen05_guardrail_trap_phase_invalid_during_alloc,($__internal_2_$__cuda_sm10x_tcgen05_guardrail_trap_unallocated_columns_being_dealloced - $__internal_1_$__cuda_sm10x_tcgen05_guardrail_trap_phase_invalid_during_alloc)
$__internal_1_$__cuda_sm10x_tcgen05_guardrail_trap_phase_invalid_during_alloc:
[----:B------:R-:W-:Y:S05]  /*b120*/  BPT.TRAP 0x1 ;  /* 0x000000040000795c */ /* 0x000fea0000300000 */
[----:B------:R-:W-:-:S04]  /*b130*/  MOV R5, 0x0 ;  /* 0x0000000000057802 */ /* 0x000fc80000000f00 */
[----:B------:R-:W-:Y:S05]  /*b140*/  RET.REL.NODEC R4 `(_ZN7cutlass13device_kernelINS_4gemm6kernel13GemmUniversalIN4cute5tupleIJiiiiEEENS1_10collective13CollectiveMmaINS1_35MainloopSm100TmaUmmaWarpSpecializedILi8ELi2ELi4ENS5_IJNS4_1CILi4EEENSA_ILi2EEENSA_ILi1EEEEEEEENS5_IJNSA_ILi128EEENSA_ILi256EEENSA_ILi64EEEEEENS_6half_tENS5_IJlSD_lEEESK_SL_NS4_8TiledMMAINS4_8MMA_AtomIJNS4_26SM100_MMA_F16BF16_2x1SM_SSISK_SK_fLi128ELi256ELNS4_4UMMA5MajorE0ELSQ_0ELNSP_7ScaleInE0ELSR_0EEEEEENS4_6LayoutINS5_IJSD_SD_SD_EEENS5_IJNSA_ILi0EEESW_SW_EEEEENS5_IJNS4_10UnderscoreESZ_SZ_EEEEENS4_28SM100_TMA_2SM_LOAD_MULTICASTENS4_14ComposedLayoutINS4_7SwizzleILi3ELi4ELi3EEENS4_18smem_ptr_flag_bitsILi16EEENSU_INS5_IJNSA_ILi8EEESI_EEENS5_IJSI_SD_EEEEEEEvNS4_8identityES12_S1C_vS1D_EENS_8epilogue10collective18CollectiveEpilogueINS1F_23Sm100TmaWarpSpecializedILi4ELi2ELi32ELb1ELb0EEEJNS5_IJSI_SH_SI_EEENS5_IJNSU_ISI_SD_EENSU_INS5_IJNSA_ILi32EEESC_EEENS5_IJSD_SG_EEEEEEEESK_SL_SK_SL_NS1F_6fusion15FusionCallbacksIS1J_NS1R_17LinearCombinationISK_fSK_fLNS_15FloatRoundStyleE2EEES1K_S1Q_JEEENS4_5SM1004TMEM4LOAD26SM100_TMEM_LOAD_32dp32b32xENS4_13SM90_TMA_LOADENS13_INS14_ILi2ELi4ELi3EEES17_NSU_INS5_IJS18_S1M_EEENS5_IJS1M_SD_EEEEEEENS4_39AutoVectorizingCopyWithAssumedAlignmentILi128EEENS4_14SM90_TMA_STOREES26_S28_S28_EEEvvEEEEvNT_6ParamsE) ;  /* 0xffffff4c04ac7950 */ /* 0x000fea0003c3ffff */
        .weak           $__internal_2_$__cuda_sm10x_tcgen05_guardrail_trap_unallocated_columns_being_dealloced
        .type           $__internal_2_$__cuda_sm10x_tcgen05_guardrail_trap_unallocated_columns_being_dealloced,@function
        .size           $__internal_2_$__cuda_sm10x_tcgen05_guardrail_trap_unallocated_columns_being_dealloced,(.L_x_209 - $__internal_2_$__cuda_sm10x_tcgen05_guardrail_trap_unallocated_columns_being_dealloced)
$__internal_2_$__cuda_sm10x_tcgen05_guardrail_trap_unallocated_columns_being_dealloced:
[----:B------:R-:W-:Y:S05]  /*b150*/  BPT.TRAP 0x1 ;  /* 0x000000040000795c */ /* 0x000fea0000300000 */
[----:B------:R-:W-:-:S04]  /*b160*/  HFMA2 R3, -RZ, RZ, 0, 0 ;  /* 0x00000000ff037431 */ /* 0x000fc800000001ff */
[----:B------:R-:W-:Y:S05]  /*b170*/  RET.REL.NODEC R2 `(_ZN7cutlass13device_kernelINS_4gemm6kernel13GemmUniversalIN4cute5tupleIJiiiiEEENS1_10collective13CollectiveMmaINS1_35MainloopSm100TmaUmmaWarpSpecializedILi8ELi2ELi4ENS5_IJNS4_1CILi4EEENSA_ILi2EEENSA_ILi1EEEEEEEENS5_IJNSA_ILi128EEENSA_ILi256EEENSA_ILi64EEEEEENS_6half_tENS5_IJlSD_lEEESK_SL_NS4_8TiledMMAINS4_8MMA_AtomIJNS4_26SM100_MMA_F16BF16_2x1SM_SSISK_SK_fLi128ELi256ELNS4_4UMMA5MajorE0ELSQ_0ELNSP_7ScaleInE0ELSR_0EEEEEENS4_6LayoutINS5_IJSD_SD_SD_EEENS5_IJNSA_ILi0EEESW_SW_EEEEENS5_IJNS4_10UnderscoreESZ_SZ_EEEEENS4_28SM100_TMA_2SM_LOAD_MULTICASTENS4_14ComposedLayoutINS4_7SwizzleILi3ELi4ELi3EEENS4_18smem_ptr_flag_bitsILi16EEENSU_INS5_IJNSA_ILi8EEESI_EEENS5_IJSI_SD_EEEEEEEvNS4_8identityES12_S1C_vS1D_EENS_8epilogue10collective18CollectiveEpilogueINS1F_23Sm100TmaWarpSpecializedILi4ELi2ELi32ELb1ELb0EEEJNS5_IJSI_SH_SI_EEENS5_IJNSU_ISI_SD_EENSU_INS5_IJNSA_ILi32EEESC_EEENS5_IJSD_SG_EEEEEEEESK_SL_SK_SL_NS1F_6fusion15FusionCallbacksIS1J_NS1R_17LinearCombinationISK_fSK_fLNS_15FloatRoundStyleE2EEES1K_S1Q_JEEENS4_5SM1004TMEM4LOAD26SM100_TMEM_LOAD_32dp32b32xENS4_13SM90_TMA_LOADENS13_INS14_ILi2ELi4ELi3EEES17_NSU_INS5_IJS18_S1M_EEENS5_IJS1M_SD_EEEEEEENS4_39AutoVectorizingCopyWithAssumedAlignmentILi128EEENS4_14SM90_TMA_STOREES26_S28_S28_EEEvvEEEEvNT_6ParamsE) ;  /* 0xffffff4c02a07950 */ /* 0x000fea0003c3ffff */
.L_x_208:
[----:B------:R-:W-:-:S00]  /*b180*/  BRA `(.L_x_208) ;  /* 0xfffffffc00fc7947 */ /* 0x000fc0000383ffff */
[----:B------:R-:W-:-:S00]  /*b190*/  NOP ;  /* 0x0000000000007918 */ /* 0x000fc00000000000 */
        /* <DEDUP_REMOVED lines=14> */
.L_x_209:


//--------------------- .nv.global.init           --------------------------
	.section	.nv.global.init,"aw",@progbits
.nv.global.init:
	.type		$str$27,@object
	.size		$str$27,($str$28 - $str$27)
$str$27:
        /*0000*/ 	.byte	0x28, 0x61, 0x64, 0x64, 0x72, 0x65, 0x73, 0x73, 0x20, 0x26, 0x20, 0x6d, 0x61, 0x73, 0x6b, 0x29
        /*0010*/ 	.byte	0x20, 0x3d, 0x3d, 0x20, 0x30, 0x00
	.type		$str$28,@object
	.size		$str$28,($str$26 - $str$28)
$str$28:
        /*0016*/ 	.byte	0x2f, 0x74, 0x6d, 0x70, 0x2f, 0x63, 0x75, 0x74, 0x6c, 0x61, 0x73, 0x73, 0x5f, 0x73, 0x77, 0x65
        /*0026*/ 	.byte	0x65, 0x70, 0x5f, 0x73, 0x72, 0x63, 0x2f, 0x69, 0x6e, 0x63, 0x6c, 0x75, 0x64, 0x65, 0x2f, 0x63
        /*0036*/ 	.byte	0x75, 0x74, 0x65, 0x2f, 0x70, 0x6f, 0x69, 0x6e, 0x74, 0x65, 0x72, 0x5f, 0x66, 0x6c, 0x61, 0x67
        /*0046*/ 	.byte	0x67, 0x65, 0x64, 0x2e, 0x68, 0x70, 0x70, 0x00
	.type		$str$26,@object
	.size		$str$26,($str$25 - $str$26)
$str$26:
        /*004e*/ 	.byte	0x2f, 0x74, 0x6d, 0x70, 0x2f, 0x63, 0x75, 0x74, 0x6c, 0x61, 0x73, 0x73, 0x5f, 0x73, 0x77, 0x65
        /*005e*/ 	.byte	0x65, 0x70, 0x5f, 0x73, 0x72, 0x63, 0x2f, 0x69, 0x6e, 0x63, 0x6c, 0x75, 0x64, 0x65, 0x2f, 0x63
        /*006e*/ 	.byte	0x75, 0x74, 0x65, 0x2f, 0x61, 0x74, 0x6f, 0x6d, 0x2f, 0x63, 0x6f, 0x70, 0x79, 0x5f, 0x74, 0x72
        /*007e*/ 	.byte	0x61, 0x69, 0x74, 0x73, 0x5f, 0x73, 0x6d, 0x31, 0x30, 0x30, 0x2e, 0x68, 0x70, 0x70, 0x00
	.type		$str$25,@object
	.size		$str$25,(__unnamed_1 - $str$25)
$str$25:
        /*008d*/ 	.byte	0x28, 0x28, 0x75, 0x69, 0x6e, 0x74, 0x33, 0x32, 0x5f, 0x74, 0x28, 0x74, 0x68, 0x72, 0x65, 0x61
        /*009d*/ 	.byte	0x64, 0x49, 0x64, 0x78, 0x2e, 0x78, 0x29, 0x20, 0x2f, 0x20, 0x33, 0x32, 0x29, 0x20, 0x25, 0x20
        /*00ad*/ 	.byte	0x34, 0x29, 0x20, 0x3d, 0x3d, 0x20, 0x28, 0x28, 0x28, 0x74, 0x6d, 0x65, 0x6d, 0x5f, 0x61, 0x64
        /*00bd*/ 	.byte	0x64, 0x72, 0x20, 0x3e, 0x3e, 0x20, 0x31, 0x36, 0x29, 0x20, 0x2f, 0x20, 0x33, 0x32, 0x29, 0x20
        /*00cd*/ 	.byte	0x25, 0x20, 0x34, 0x29, 0x00
	.type		__unnamed_1,@object
	.size		__unnamed_1,(__unnamed_2 - __unnamed_1)
__unnamed_1:
        /*00d2*/ 	.byte	0x61, 0x75, 0x74, 0x6f, 0x20, 0x63, 0x75, 0x74, 0x65, 0x3a, 0x3a, 0x61, 0x73, 0x5f, 0x70, 0x6f
        /* <DEDUP_REMOVED lines=24> */
        /*0262*/ 	.byte	0x39, 0x36, 0x3e, 0x3e, 0x3e, 0x3e, 0x5d, 0x00
	.type		__unnamed_2,@object
	.size		__unnamed_2,(.L_2 - __unnamed_2)
__unnamed_2:
        /* <DEDUP_REMOVED lines=42> */
        /*050a*/ 	.byte	0x3e, 0x3e, 0x5d, 0x00
.L_2:


//--------------------- .nv.shared._ZN7cutlass13device_kernelINS_4gemm6kernel13GemmUniversalIN4cute5tupleIJiiiiEEENS1_10collective13CollectiveMmaINS1_35MainloopSm100TmaUmmaWarpSpecializedILi8ELi2ELi4ENS5_IJNS4_1CILi4EEENSA_ILi2EEENSA_ILi1EEEEEEEENS5_IJNSA_ILi128EEENSA_ILi256EEENSA_ILi64EEEEEENS_6half_tENS5_IJlSD_lEEESK_SL_NS4_8TiledMMAINS4_8MMA_AtomIJNS4_26SM100_MMA_F16BF16_2x1SM_SSISK_SK_fLi128ELi256ELNS4_4UMMA5MajorE0ELSQ_0ELNSP_7ScaleInE0ELSR_0EEEEEENS4_6LayoutINS5_IJSD_SD_SD_EEENS5_IJNSA_ILi0EEESW_SW_EEEEENS5_IJNS4_10UnderscoreESZ_SZ_EEEEENS4_28SM100_TMA_2SM_LOAD_MULTICASTENS4_14ComposedLayoutINS4_7SwizzleILi3ELi4ELi3EEENS4_18smem_ptr_flag_bitsILi16EEENSU_INS5_IJNSA_ILi8EEESI_EEENS5_IJSI_SD_EEEEEEEvNS4_8identityES12_S1C_vS1D_EENS_8epilogue10collective18CollectiveEpilogueINS1F_23Sm100TmaWarpSpecializedILi4ELi2ELi32ELb1ELb0EEEJNS5_IJSI_SH_SI_EEENS5_IJNSU_ISI_SD_EENSU_INS5_IJNSA_ILi32EEESC_EEENS5_IJSD_SG_EEEEEEEESK_SL_SK_SL_NS1F_6fusion15FusionCallbacksIS1J_NS1R_17LinearCombinationISK_fSK_fLNS_15FloatRoundStyleE2EEES1K_S1Q_JEEENS4_5SM1004TMEM4LOAD26SM100_TMEM_LOAD_32dp32b32xENS4_13SM90_TMA_LOADENS13_INS14_ILi2ELi4ELi3EEES17_NSU_INS5_IJS18_S1M_EEENS5_IJS1M_SD_EEEEEEENS4_39AutoVectorizingCopyWithAssumedAlignmentILi128EEENS4_14SM90_TMA_STOREES26_S28_S28_EEEvvEEEEvNT_6ParamsE --------------------------
	.section	.nv.shared._ZN7cutlass13device_kernelINS_4gemm6kernel13GemmUniversalIN4cute5tupleIJiiiiEEENS1_10collective13CollectiveMmaINS1_35MainloopSm100TmaUmmaWarpSpecializedILi8ELi2ELi4ENS5_IJNS4_1CILi4EEENSA_ILi2EEENSA_ILi1EEEEEEEENS5_IJNSA_ILi128EEENSA_ILi256EEENSA_ILi64EEEEEENS_6half_tENS5_IJlSD_lEEESK_SL_NS4_8TiledMMAINS4_8MMA_AtomIJNS4_26SM100_MMA_F16BF16_2x1SM_SSISK_SK_fLi128ELi256ELNS4_4UMMA5MajorE0ELSQ_0ELNSP_7ScaleInE0ELSR_0EEEEEENS4_6LayoutINS5_IJSD_SD_SD_EEENS5_IJNSA_ILi0EEESW_SW_EEEEENS5_IJNS4_10UnderscoreESZ_SZ_EEEEENS4_28SM100_TMA_2SM_LOAD_MULTICASTENS4_14ComposedLayoutINS4_7SwizzleILi3ELi4ELi3EEENS4_18smem_ptr_flag_bitsILi16EEENSU_INS5_IJNSA_ILi8EEESI_EEENS5_IJSI_SD_EEEEEEEvNS4_8identityES12_S1C_vS1D_EENS_8epilogue10collective18CollectiveEpilogueINS1F_23Sm100TmaWarpSpecializedILi4ELi2ELi32ELb1ELb0EEEJNS5_IJSI_SH_SI_EEENS5_IJNSU_ISI_SD_EENSU_INS5_IJNSA_ILi32EEESC_EEENS5_IJSD_SG_EEEEEEEESK_SL_SK_SL_NS1F_6fusion15FusionCallbacksIS1J_NS1R_17LinearCombinationISK_fSK_fLNS_15FloatRoundStyleE2EEES1K_S1Q_JEEENS4_5SM1004TMEM4LOAD26SM100_TMEM_LOAD_32dp32b32xENS4_13SM90_TMA_LOADENS13_INS14_ILi2ELi4ELi3EEES17_NSU_INS5_IJS18_S1M_EEENS5_IJS1M_SD_EEEEEEENS4_39AutoVectorizingCopyWithAssumedAlignmentILi128EEENS4_14SM90_TMA_STOREES26_S28_S28_EEEvvEEEEvNT_6ParamsE,"aw",@nobits
	.sectionflags	@""
	.align	16
	.zero		1024


//--------------------- .nv.shared.reserved.0     --------------------------
	.section	.nv.shared.reserved.0,"aw",@nobits
	.weak		__nv_reservedSMEM_offset_0_alias
	.size		__nv_reservedSMEM_offset_0_alias, 0, 64
	.other		__nv_reservedSMEM_offset_0_alias,@"STO_CUDA_RESERVED_SHARED STV_DEFAULT"
__nv_reservedSMEM_offset_0_alias:
	.zero		0
.nv.shared.reserved.0:
	.zero		64
	.weak		__nv_reservedSMEM_tcgen05_partition
	.type		__nv_reservedSMEM_tcgen05_partition,@object
	.size		__nv_reservedSMEM_tcgen05_partition,(.L_0 - __nv_reservedSMEM_tcgen05_partition)
__nv_reservedSMEM_tcgen05_partition:
	.zero		32
.L_0:


//--------------------- .nv.global                --------------------------
	.section	.nv.global,"aw",@nobits
.nv.global:
	.type		_ZN40_INTERNAL_7e2f189a_4_k_cu_8beeace0_352064cute1_E,@object
	.size		_ZN40_INTERNAL_7e2f189a_4_k_cu_8beeace0_352064cute1_E,(_ZN40_INTERNAL_7e2f189a_4_k_cu_8beeace0_352064cuda3std3__45__cpo6cbeginE - _ZN40_INTERNAL_7e2f189a_4_k_cu_8beeace0_352064cute1_E)
_ZN40_INTERNAL_7e2f189a_4_k_cu_8beeace0_352064cute1_E:
	.zero		1
	.type		_ZN40_INTERNAL_7e2f189a_4_k_cu_8beeace0_352064cuda3std3__45__cpo6cbeginE,@object
	.size		_ZN40_INTERNAL_7e2f189a_4_k_cu_8beeace0_352064cuda3std3__45__cpo6cbeginE,(_ZN40_INTERNAL_7e2f189a_4_k_cu_8beeace0_352064cuda3std3__48in_placeE - _ZN40_INTERNAL_7e2f189a_4_k_cu_8beeace0_352064cuda3std3__45__cpo6cbeginE)
_ZN40_INTERNAL_7e2f189a_4_k_cu_8beeace0_352064cuda3std3__45__cpo6cbeginE:
	.zero		1
	.type		_ZN40_INTERNAL_7e2f189a_4_k_cu_8beeace0_352064cuda3std3__48in_placeE,@object
	.size		_ZN40_INTERNAL_7e2f189a_4_k_cu_8beeace0_352064cuda3std3__48in_placeE,(_ZN40_INTERNAL_7e2f189a_4_k_cu_8beeace0_352064cuda3std6ranges3__45__cpo9iter_moveE - _ZN40_INTERNAL_7e2f189a_4_k_cu_8beeace0_352064cuda3std3__48in_placeE)
_ZN40_INTERNAL_7e2f189a_4_k_cu_8beeace0_352064cuda3std3__48in_placeE:
	.zero		1
	.type		_ZN40_INTERNAL_7e2f189a_4_k_cu_8beeace0_352064cuda3std6ranges3__45__cpo9iter_moveE,@object
	.size		_ZN40_INTERNAL_7e2f189a_4_k_cu_8beeace0_352064cuda3std6ranges3__45__cpo9iter_moveE,(_ZN40_INTERNAL_7e2f189a_4_k_cu_8beeace0_352064cuda3std3__45__cpo5beginE - _ZN40_INTERNAL_7e2f189a_4_k_cu_8beeace0_352064cuda3std6ranges3__45__cpo9iter_moveE)
_ZN40_INTERNAL_7e2f189a_4_k_cu_8beeace0_352064cuda3std6ranges3__45__cpo9iter_moveE:
	.zero		1
	.type		_ZN40_INTERNAL_7e2f189a_4_k_cu_8beeace0_352064cuda3std3__45__cpo5beginE,@object
	.size		_ZN40_INTERNAL_7e2f189a_4_k_cu_8beeace0_352064cuda3std3__45__cpo5beginE,(_ZN40_INTERNAL_7e2f189a_4_k_cu_8beeace0_352064cuda3std3__442_GLOBAL__N__7e2f189a_4_k_cu_8beeace0_352066ignoreE - _ZN40_INTERNAL_7e2f189a_4_k_cu_8beeace0_352064cuda3std3__45__cpo5beginE)
_ZN40_INTERNAL_7e2f189a_4_k_cu_8beeace0_352064cuda3std3__45__cpo5beginE:
	.zero		1
	.type		_ZN40_INTERNAL_7e2f189a_4_k_cu_8beeace0_352064cuda3std3__442_GLOBAL__N__7e2f189a_4_k_cu_8beeace0_352066ignoreE,@object
	.size		_ZN40_INTERNAL_7e2f189a_4_k_cu_8beeace0_352064cuda3std3__442_GLOBAL__N__7e2f189a_4_k_cu_8beeace0_352066ignoreE,(_ZN40_INTERNAL_7e2f189a_4_k_cu_8beeace0_352064cute7productE - _ZN40_INTERNAL_7e2f189a_4_k_cu_8beeace0_352064cuda3std3__442_GLOBAL__N__7e2f189a_4_k_cu_8beeace0_352066ignoreE)
_ZN40_INTERNAL_7e2f189a_4_k_cu_8beeace0_352064cuda3std3__442_GLOBAL__N__7e2f189a_4_k_cu_8beeace0_352066ignoreE:
	.zero		1
	.type		_ZN40_INTERNAL_7e2f189a_4_k_cu_8beeace0_352064cute7productE,@object
	.size		_ZN40_INTERNAL_7e2f189a_4_k_cu_8beeace0_352064cute7productE,(_ZN40_INTERNAL_7e2f189a_4_k_cu_8beeace0_352064cuda3std3__45__cpo3endE - _ZN40_INTERNAL_7e2f189a_4_k_cu_8beeace0_352064cute7productE)
_ZN40_INTERNAL_7e2f189a_4_k_cu_8beeace0_352064cute7productE:
	.zero		1
	.type		_ZN40_INTERNAL_7e2f189a_4_k_cu_8beeace0_352064cuda3std3__45__cpo3endE,@object
	.size		_ZN40_INTERNAL_7e2f189a_4_k_cu_8beeace0_352064cuda3std3__45__cpo3endE,(_ZN40_INTERNAL_7e2f189a_4_k_cu_8beeace0_352064cuda3std3__419piecewise_constructE - _ZN40_INTERNAL_7e2f189a_4_k_cu_8beeace0_352064cuda3std3__45__cpo3endE)
_ZN40_INTERNAL_7e2f189a_4_k_cu_8beeace0_352064cuda3std3__45__cpo3endE:
	.zero		1
	.type		_ZN40_INTERNAL_7e2f189a_4_k_cu_8beeace0_352064cuda3std3__419piecewise_constructE,@object
	.size		_ZN40_INTERNAL_7e2f189a_4_k_cu_8beeace0_352064cuda3std3__419piecewise_constructE,(_ZN40_INTERNAL_7e2f189a_4_k_cu_8beeace0_352064cuda3std3__45__cpo4cendE - _ZN40_INTERNAL_7e2f189a_4_k_cu_8beeace0_352064cuda3std3__419piecewise_constructE)
_ZN40_INTERNAL_7e2f189a_4_k_cu_8beeace0_352064cuda3std3__419piecewise_constructE:
	.zero		1
	.type		_ZN40_INTERNAL_7e2f189a_4_k_cu_8beeace0_352064cuda3std3__45__cpo4cendE,@object
	.size		_ZN40_INTERNAL_7e2f189a_4_k_cu_8beeace0_352064cuda3std3__45__cpo4cendE,(_ZN40_INTERNAL_7e2f189a_4_k_cu_8beeace0_352064cuda3std6ranges3__45__cpo4swapE - _ZN40_INTERNAL_7e2f189a_4_k_cu_8beeace0_352064cuda3std3__45__cpo4cendE)
_ZN40_INTERNAL_7e2f189a_4_k_cu_8beeace0_352064cuda3std3__45__cpo4cendE:
	.zero		1
	.type		_ZN40_INTERNAL_7e2f189a_4_k_cu_8beeace0_352064cuda3std6ranges3__45__cpo4swapE,@object
	.size		_ZN40_INTERNAL_7e2f189a_4_k_cu_8beeace0_352064cuda3std6ranges3__45__cpo4swapE,(.L_10 - _ZN40_INTERNAL_7e2f189a_4_k_cu_8beeace0_352064cuda3std6ranges3__45__cpo4swapE)
_ZN40_INTERNAL_7e2f189a_4_k_cu_8beeace0_352064cuda3std6ranges3__45__cpo4swapE:
	.zero		1
.L_10:


//--------------------- .nv.constant0._ZN7cutlass13device_kernelINS_4gemm6kernel13GemmUniversalIN4cute5tupleIJiiiiEEENS1_10collective13CollectiveMmaINS1_35MainloopSm100TmaUmmaWarpSpecializedILi8ELi2ELi4ENS5_IJNS4_1CILi4EEENSA_ILi2EEENSA_ILi1EEEEEEEENS5_IJNSA_ILi128EEENSA_ILi256EEENSA_ILi64EEEEEENS_6half_tENS5_IJlSD_lEEESK_SL_NS4_8TiledMMAINS4_8MMA_AtomIJNS4_26SM100_MMA_F16BF16_2x1SM_SSISK_SK_fLi128ELi256ELNS4_4UMMA5MajorE0ELSQ_0ELNSP_7ScaleInE0ELSR_0EEEEEENS4_6LayoutINS5_IJSD_SD_SD_EEENS5_IJNSA_ILi0EEESW_SW_EEEEENS5_IJNS4_10UnderscoreESZ_SZ_EEEEENS4_28SM100_TMA_2SM_LOAD_MULTICASTENS4_14ComposedLayoutINS4_7SwizzleILi3ELi4ELi3EEENS4_18smem_ptr_flag_bitsILi16EEENSU_INS5_IJNSA_ILi8EEESI_EEENS5_IJSI_SD_EEEEEEEvNS4_8identityES12_S1C_vS1D_EENS_8epilogue10collective18CollectiveEpilogueINS1F_23Sm100TmaWarpSpecializedILi4ELi2ELi32ELb1ELb0EEEJNS5_IJSI_SH_SI_EEENS5_IJNSU_ISI_SD_EENSU_INS5_IJNSA_ILi32EEESC_EEENS5_IJSD_SG_EEEEEEEESK_SL_SK_SL_NS1F_6fusion15FusionCallbacksIS1J_NS1R_17LinearCombinationISK_fSK_fLNS_15FloatRoundStyleE2EEES1K_S1Q_JEEENS4_5SM1004TMEM4LOAD26SM100_TMEM_LOAD_32dp32b32xENS4_13SM90_TMA_LOADENS13_INS14_ILi2ELi4ELi3EEES17_NSU_INS5_IJS18_S1M_EEENS5_IJS1M_SD_EEEEEEENS4_39AutoVectorizingCopyWithAssumedAlignmentILi128EEENS4_14SM90_TMA_STOREES26_S28_S28_EEEvvEEEEvNT_6ParamsE --------------------------
	.section	.nv.constant0._ZN7cutlass13device_kernelINS_4gemm6kernel13GemmUniversalIN4cute5tupleIJiiiiEEENS1_10collective13CollectiveMmaINS1_35MainloopSm100TmaUmmaWarpSpecializedILi8ELi2ELi4ENS5_IJNS4_1CILi4EEENSA_ILi2EEENSA_ILi1EEEEEEEENS5_IJNSA_ILi128EEENSA_ILi256EEENSA_ILi64EEEEEENS_6half_tENS5_IJlSD_lEEESK_SL_NS4_8TiledMMAINS4_8MMA_AtomIJNS4_26SM100_MMA_F16BF16_2x1SM_SSISK_SK_fLi128ELi256ELNS4_4UMMA5MajorE0ELSQ_0ELNSP_7ScaleInE0ELSR_0EEEEEENS4_6LayoutINS5_IJSD_SD_SD_EEENS5_IJNSA_ILi0EEESW_SW_EEEEENS5_IJNS4_10UnderscoreESZ_SZ_EEEEENS4_28SM100_TMA_2SM_LOAD_MULTICASTENS4_14ComposedLayoutINS4_7SwizzleILi3ELi4ELi3EEENS4_18smem_ptr_flag_bitsILi16EEENSU_INS5_IJNSA_ILi8EEESI_EEENS5_IJSI_SD_EEEEEEEvNS4_8identityES12_S1C_vS1D_EENS_8epilogue10collective18CollectiveEpilogueINS1F_23Sm100TmaWarpSpecializedILi4ELi2ELi32ELb1ELb0EEEJNS5_IJSI_SH_SI_EEENS5_IJNSU_ISI_SD_EENSU_INS5_IJNSA_ILi32EEESC_EEENS5_IJSD_SG_EEEEEEEESK_SL_SK_SL_NS1F_6fusion15FusionCallbacksIS1J_NS1R_17LinearCombinationISK_fSK_fLNS_15FloatRoundStyleE2EEES1K_S1Q_JEEENS4_5SM1004TMEM4LOAD26SM100_TMEM_LOAD_32dp32b32xENS4_13SM90_TMA_LOADENS13_INS14_ILi2ELi4ELi3EEES17_NSU_INS5_IJS18_S1M_EEENS5_IJS1M_SD_EEEEEEENS4_39AutoVectorizingCopyWithAssumedAlignmentILi128EEENS4_14SM90_TMA_STOREES26_S28_S28_EEEvvEEEEvNT_6ParamsE,"a",@progbits
	.sectionflags	@""
	.align	4
.nv.constant0._ZN7cutlass13device_kernelINS_4gemm6kernel13GemmUniversalIN4cute5tupleIJiiiiEEENS1_10collective13CollectiveMmaINS1_35MainloopSm100TmaUmmaWarpSpecializedILi8ELi2ELi4ENS5_IJNS4_1CILi4EEENSA_ILi2EEENSA_ILi1EEEEEEEENS5_IJNSA_ILi128EEENSA_ILi256EEENSA_ILi64EEEEEENS_6half_tENS5_IJlSD_lEEESK_SL_NS4_8TiledMMAINS4_8MMA_AtomIJNS4_26SM100_MMA_F16BF16_2x1SM_SSISK_SK_fLi128ELi256ELNS4_4UMMA5MajorE0ELSQ_0ELNSP_7ScaleInE0ELSR_0EEEEEENS4_6LayoutINS5_IJSD_SD_SD_EEENS5_IJNSA_ILi0EEESW_SW_EEEEENS5_IJNS4_10UnderscoreESZ_SZ_EEEEENS4_28SM100_TMA_2SM_LOAD_MULTICASTENS4_14ComposedLayoutINS4_7SwizzleILi3ELi4ELi3EEENS4_18smem_ptr_flag_bitsILi16EEENSU_INS5_IJNSA_ILi8EEESI_EEENS5_IJSI_SD_EEEEEEEvNS4_8identityES12_S1C_vS1D_EENS_8epilogue10collective18CollectiveEpilogueINS1F_23Sm100TmaWarpSpecializedILi4ELi2ELi32ELb1ELb0EEEJNS5_IJSI_SH_SI_EEENS5_IJNSU_ISI_SD_EENSU_INS5_IJNSA_ILi32EEESC_EEENS5_IJSD_SG_EEEEEEEESK_SL_SK_SL_NS1F_6fusion15FusionCallbacksIS1J_NS1R_17LinearCombinationISK_fSK_fLNS_15FloatRoundStyleE2EEES1K_S1Q_JEEENS4_5SM1004TMEM4LOAD26SM100_TMEM_LOAD_32dp32b32xENS4_13SM90_TMA_LOADENS13_INS14_ILi2ELi4ELi3EEES17_NSU_INS5_IJS18_S1M_EEENS5_IJS1M_SD_EEEEEEENS4_39AutoVectorizingCopyWithAssumedAlignmentILi128EEENS4_14SM90_TMA_STOREES26_S28_S28_EEEvvEEEEvNT_6ParamsE:
	.zero		2944


//--------------------- SYMBOLS --------------------------

	.type		.nv.reservedSmem.offset0,@object
	.size		.nv.reservedSmem.offset0,0x4
	.type		.nv.reservedSmem.cap,@object
	.size		.nv.reservedSmem.cap,0x4
	.type		__assertfail,@function
